//
// Generated by NVIDIA NVVM Compiler
//
// Compiler Build ID: CL-36424714
// Cuda compilation tools, release 13.0, V13.0.88
// Based on NVVM 20.0.0
//

.version 9.0
.target sm_100
.address_size 64

	// .globl	ComputeSigmaAndFusedParamsCUDAKernel
// _ZZ24RowwiseMomentsCUDAKernelE9m_storage has been demoted
// _ZZ24RowwiseMomentsCUDAKernelE9v_storage has been demoted
// _ZZ34ComputeInternalGradientsCUDAKernelE10ds_storage has been demoted
// _ZZ34ComputeInternalGradientsCUDAKernelE10db_storage has been demoted
.global .align 1 .b8 _ZN34_INTERNAL_8728eb4e_4_k_cu_4db2da6a4cuda3std3__45__cpo5beginE[1];
.global .align 1 .b8 _ZN34_INTERNAL_8728eb4e_4_k_cu_4db2da6a4cuda3std3__45__cpo3endE[1];
.global .align 1 .b8 _ZN34_INTERNAL_8728eb4e_4_k_cu_4db2da6a4cuda3std3__45__cpo6cbeginE[1];
.global .align 1 .b8 _ZN34_INTERNAL_8728eb4e_4_k_cu_4db2da6a4cuda3std3__45__cpo4cendE[1];
.global .align 1 .b8 _ZN34_INTERNAL_8728eb4e_4_k_cu_4db2da6a4cuda3std3__45__cpo6rbeginE[1];
.global .align 1 .b8 _ZN34_INTERNAL_8728eb4e_4_k_cu_4db2da6a4cuda3std3__45__cpo4rendE[1];
.global .align 1 .b8 _ZN34_INTERNAL_8728eb4e_4_k_cu_4db2da6a4cuda3std3__45__cpo7crbeginE[1];
.global .align 1 .b8 _ZN34_INTERNAL_8728eb4e_4_k_cu_4db2da6a4cuda3std3__45__cpo5crendE[1];
.global .align 1 .b8 _ZN34_INTERNAL_8728eb4e_4_k_cu_4db2da6a4cuda3std3__436_GLOBAL__N__8728eb4e_4_k_cu_4db2da6a6ignoreE[1];
.global .align 1 .b8 _ZN34_INTERNAL_8728eb4e_4_k_cu_4db2da6a4cuda3std3__419piecewise_constructE[1];
.global .align 1 .b8 _ZN34_INTERNAL_8728eb4e_4_k_cu_4db2da6a4cuda3std3__48in_placeE[1];
.global .align 1 .b8 _ZN34_INTERNAL_8728eb4e_4_k_cu_4db2da6a4cuda3std3__420unreachable_sentinelE[1];
.global .align 1 .b8 _ZN34_INTERNAL_8728eb4e_4_k_cu_4db2da6a4cuda3std6ranges3__45__cpo4swapE[1];
.global .align 1 .b8 _ZN34_INTERNAL_8728eb4e_4_k_cu_4db2da6a4cuda3std6ranges3__45__cpo9iter_moveE[1];
.global .align 1 .b8 _ZN34_INTERNAL_8728eb4e_4_k_cu_4db2da6a4cuda3std6ranges3__45__cpo5beginE[1];
.global .align 1 .b8 _ZN34_INTERNAL_8728eb4e_4_k_cu_4db2da6a4cuda3std6ranges3__45__cpo3endE[1];
.global .align 1 .b8 _ZN34_INTERNAL_8728eb4e_4_k_cu_4db2da6a4cuda3std6ranges3__45__cpo6cbeginE[1];
.global .align 1 .b8 _ZN34_INTERNAL_8728eb4e_4_k_cu_4db2da6a4cuda3std6ranges3__45__cpo4cendE[1];
.global .align 1 .b8 _ZN34_INTERNAL_8728eb4e_4_k_cu_4db2da6a4cuda3std6ranges3__45__cpo7advanceE[1];
.global .align 1 .b8 _ZN34_INTERNAL_8728eb4e_4_k_cu_4db2da6a4cuda3std6ranges3__45__cpo9iter_swapE[1];
.global .align 1 .b8 _ZN34_INTERNAL_8728eb4e_4_k_cu_4db2da6a4cuda3std6ranges3__45__cpo4nextE[1];
.global .align 1 .b8 _ZN34_INTERNAL_8728eb4e_4_k_cu_4db2da6a4cuda3std6ranges3__45__cpo4prevE[1];
.global .align 1 .b8 _ZN34_INTERNAL_8728eb4e_4_k_cu_4db2da6a4cuda3std6ranges3__45__cpo4dataE[1];
.global .align 1 .b8 _ZN34_INTERNAL_8728eb4e_4_k_cu_4db2da6a4cuda3std6ranges3__45__cpo5cdataE[1];
.global .align 1 .b8 _ZN34_INTERNAL_8728eb4e_4_k_cu_4db2da6a4cuda3std6ranges3__45__cpo4sizeE[1];
.global .align 1 .b8 _ZN34_INTERNAL_8728eb4e_4_k_cu_4db2da6a4cuda3std6ranges3__45__cpo5ssizeE[1];
.global .align 1 .b8 _ZN34_INTERNAL_8728eb4e_4_k_cu_4db2da6a4cuda3std6ranges3__45__cpo8distanceE[1];
.global .align 1 .b8 _ZN34_INTERNAL_8728eb4e_4_k_cu_4db2da6a6thrust24THRUST_300001_SM_1000_NS6system6detail10sequential3seqE[1];

.visible .entry ComputeSigmaAndFusedParamsCUDAKernel(
	.param .u32 ComputeSigmaAndFusedParamsCUDAKernel_param_0,
	.param .f32 ComputeSigmaAndFusedParamsCUDAKernel_param_1,
	.param .u64 .ptr .align 1 ComputeSigmaAndFusedParamsCUDAKernel_param_2,
	.param .u64 .ptr .align 1 ComputeSigmaAndFusedParamsCUDAKernel_param_3,
	.param .u64 .ptr .align 1 ComputeSigmaAndFusedParamsCUDAKernel_param_4,
	.param .u64 .ptr .align 1 ComputeSigmaAndFusedParamsCUDAKernel_param_5,
	.param .u64 .ptr .align 1 ComputeSigmaAndFusedParamsCUDAKernel_param_6
)
{
	.reg .pred 	%p<2>;
	.reg .b32 	%r<6>;
	.reg .b32 	%f<9>;
	.reg .b64 	%rd<17>;

	ld.param.u32 	%r2, [ComputeSigmaAndFusedParamsCUDAKernel_param_0];
	ld.param.f32 	%f1, [ComputeSigmaAndFusedParamsCUDAKernel_param_1];
	ld.param.u64 	%rd1, [ComputeSigmaAndFusedParamsCUDAKernel_param_2];
	ld.param.u64 	%rd2, [ComputeSigmaAndFusedParamsCUDAKernel_param_3];
	ld.param.u64 	%rd3, [ComputeSigmaAndFusedParamsCUDAKernel_param_4];
	ld.param.u64 	%rd4, [ComputeSigmaAndFusedParamsCUDAKernel_param_5];
	ld.param.u64 	%rd5, [ComputeSigmaAndFusedParamsCUDAKernel_param_6];
	mov.u32 	%r3, %ctaid.x;
	shl.b32 	%r4, %r3, 7;
	mov.u32 	%r5, %tid.x;
	add.s32 	%r1, %r4, %r5;
	setp.ge.s32 	%p1, %r1, %r2;
	@%p1 bra 	$L__BB0_2;
	cvta.to.global.u64 	%rd6, %rd2;
	cvta.to.global.u64 	%rd7, %rd3;
	cvta.to.global.u64 	%rd8, %rd4;
	cvta.to.global.u64 	%rd9, %rd1;
	cvta.to.global.u64 	%rd10, %rd5;
	mul.wide.s32 	%rd11, %r1, 4;
	add.s64 	%rd12, %rd6, %rd11;
	ld.global.f32 	%f2, [%rd12];
	add.f32 	%f3, %f1, %f2;
	rsqrt.approx.f32 	%f4, %f3;
	mul.f32 	%f5, %f4, %f3;
	add.s64 	%rd13, %rd7, %rd11;
	st.global.f32 	[%rd13], %f5;
	add.s64 	%rd14, %rd8, %rd11;
	st.global.f32 	[%rd14], %f4;
	neg.f32 	%f6, %f4;
	add.s64 	%rd15, %rd9, %rd11;
	ld.global.f32 	%f7, [%rd15];
	mul.f32 	%f8, %f7, %f6;
	add.s64 	%rd16, %rd10, %rd11;
	st.global.f32 	[%rd16], %f8;
$L__BB0_2:
	ret;

}
	// .globl	LayerNormForwardCUDAKernel
.visible .entry LayerNormForwardCUDAKernel(
	.param .u32 LayerNormForwardCUDAKernel_param_0,
	.param .u32 LayerNormForwardCUDAKernel_param_1,
	.param .u64 .ptr .align 1 LayerNormForwardCUDAKernel_param_2,
	.param .u64 .ptr .align 1 LayerNormForwardCUDAKernel_param_3,
	.param .u64 .ptr .align 1 LayerNormForwardCUDAKernel_param_4,
	.param .u64 .ptr .align 1 LayerNormForwardCUDAKernel_param_5,
	.param .u64 .ptr .align 1 LayerNormForwardCUDAKernel_param_6,
	.param .u64 .ptr .align 1 LayerNormForwardCUDAKernel_param_7
)
{
	.reg .pred 	%p<2>;
	.reg .b32 	%r<11>;
	.reg .b32 	%f<8>;
	.reg .b64 	%rd<22>;

	ld.param.u32 	%r3, [LayerNormForwardCUDAKernel_param_0];
	ld.param.u32 	%r2, [LayerNormForwardCUDAKernel_param_1];
	ld.param.u64 	%rd1, [LayerNormForwardCUDAKernel_param_2];
	ld.param.u64 	%rd2, [LayerNormForwardCUDAKernel_param_3];
	ld.param.u64 	%rd3, [LayerNormForwardCUDAKernel_param_4];
	ld.param.u64 	%rd4, [LayerNormForwardCUDAKernel_param_5];
	ld.param.u64 	%rd5, [LayerNormForwardCUDAKernel_param_6];
	ld.param.u64 	%rd6, [LayerNormForwardCUDAKernel_param_7];
	mov.u32 	%r4, %ctaid.x;
	shl.b32 	%r5, %r4, 7;
	mov.u32 	%r6, %tid.x;
	add.s32 	%r1, %r5, %r6;
	mul.lo.s32 	%r7, %r2, %r3;
	setp.ge.s32 	%p1, %r1, %r7;
	@%p1 bra 	$L__BB1_2;
	cvta.to.global.u64 	%rd7, %rd1;
	cvta.to.global.u64 	%rd8, %rd2;
	cvta.to.global.u64 	%rd9, %rd3;
	cvta.to.global.u64 	%rd10, %rd4;
	cvta.to.global.u64 	%rd11, %rd5;
	cvta.to.global.u64 	%rd12, %rd6;
	div.s32 	%r8, %r1, %r2;
	mul.lo.s32 	%r9, %r8, %r2;
	sub.s32 	%r10, %r1, %r9;
	mul.wide.s32 	%rd13, %r1, 4;
	add.s64 	%rd14, %rd7, %rd13;
	ld.global.f32 	%f1, [%rd14];
	mul.wide.s32 	%rd15, %r8, 4;
	add.s64 	%rd16, %rd8, %rd15;
	ld.global.f32 	%f2, [%rd16];
	add.s64 	%rd17, %rd9, %rd15;
	ld.global.f32 	%f3, [%rd17];
	fma.rn.f32 	%f4, %f1, %f2, %f3;
	mul.wide.s32 	%rd18, %r10, 4;
	add.s64 	%rd19, %rd10, %rd18;
	ld.global.f32 	%f5, [%rd19];
	add.s64 	%rd20, %rd11, %rd18;
	ld.global.f32 	%f6, [%rd20];
	fma.rn.f32 	%f7, %f4, %f5, %f6;
	add.s64 	%rd21, %rd12, %rd13;
	st.global.f32 	[%rd21], %f7;
$L__BB1_2:
	ret;

}
	// .globl	RowwiseMomentsCUDAKernel
.visible .entry RowwiseMomentsCUDAKernel(
	.param .u32 RowwiseMomentsCUDAKernel_param_0,
	.param .u64 .ptr .align 1 RowwiseMomentsCUDAKernel_param_1,
	.param .u64 .ptr .align 1 RowwiseMomentsCUDAKernel_param_2,
	.param .u64 .ptr .align 1 RowwiseMomentsCUDAKernel_param_3
)
{
	.reg .pred 	%p<7>;
	.reg .b32 	%r<50>;
	.reg .b32 	%f<68>;
	.reg .b64 	%rd<13>;
	// demoted variable
	.shared .align 4 .b8 _ZZ24RowwiseMomentsCUDAKernelE9m_storage[24];
	// demoted variable
	.shared .align 4 .b8 _ZZ24RowwiseMomentsCUDAKernelE9v_storage[24];
	ld.param.u32 	%r8, [RowwiseMomentsCUDAKernel_param_0];
	ld.param.u64 	%rd1, [RowwiseMomentsCUDAKernel_param_1];
	ld.param.u64 	%rd2, [RowwiseMomentsCUDAKernel_param_2];
	ld.param.u64 	%rd3, [RowwiseMomentsCUDAKernel_param_3];
	mov.u32 	%r1, %ctaid.x;
	mov.u32 	%r2, %tid.x;
	setp.ge.s32 	%p1, %r2, %r8;
	mov.f32 	%f65, 0f00000000;
	mov.f32 	%f66, %f65;
	@%p1 bra 	$L__BB2_3;
	mul.lo.s32 	%r3, %r8, %r1;
	mov.f32 	%f66, 0f00000000;
	mov.u32 	%r4, %ntid.x;
	mov.u32 	%r49, %r2;
	mov.f32 	%f65, %f66;
$L__BB2_2:
	add.s32 	%r9, %r49, %r3;
	mul.wide.s32 	%rd7, %r9, 4;
	add.s64 	%rd6, %rd1, %rd7;
	// begin inline asm
	ld.global.nc.f32 %f13, [%rd6];
	// end inline asm
	add.f32 	%f65, %f65, %f13;
	// begin inline asm
	ld.global.nc.f32 %f14, [%rd6];
	// end inline asm
	// begin inline asm
	ld.global.nc.f32 %f15, [%rd6];
	// end inline asm
	fma.rn.f32 	%f66, %f14, %f15, %f66;
	add.s32 	%r49, %r49, %r4;
	setp.lt.s32 	%p2, %r49, %r8;
	@%p2 bra 	$L__BB2_2;
$L__BB2_3:
	// begin inline asm
	mov.u32 %r10, %laneid;
	// end inline asm
	mov.b32 	%r11, 1;
	mov.b32 	%r24, 31;
	mov.b32 	%r25, -1;
	// begin inline asm
	{  .reg .f32 r0;  .reg .pred p;  shfl.sync.down.b32 r0|p, %f65, %r11, %r24, %r25;  @p add.f32 r0, r0, %f65;  mov.f32 %f16, r0;}
	// end inline asm
	mov.b32 	%r14, 2;
	// begin inline asm
	{  .reg .f32 r0;  .reg .pred p;  shfl.sync.down.b32 r0|p, %f16, %r14, %r24, %r25;  @p add.f32 r0, r0, %f16;  mov.f32 %f19, r0;}
	// end inline asm
	mov.b32 	%r17, 4;
	// begin inline asm
	{  .reg .f32 r0;  .reg .pred p;  shfl.sync.down.b32 r0|p, %f19, %r17, %r24, %r25;  @p add.f32 r0, r0, %f19;  mov.f32 %f22, r0;}
	// end inline asm
	mov.b32 	%r20, 8;
	// begin inline asm
	{  .reg .f32 r0;  .reg .pred p;  shfl.sync.down.b32 r0|p, %f22, %r20, %r24, %r25;  @p add.f32 r0, r0, %f22;  mov.f32 %f25, r0;}
	// end inline asm
	mov.b32 	%r23, 16;
	// begin inline asm
	{  .reg .f32 r0;  .reg .pred p;  shfl.sync.down.b32 r0|p, %f25, %r23, %r24, %r25;  @p add.f32 r0, r0, %f25;  mov.f32 %f67, r0;}
	// end inline asm
	setp.ne.s32 	%p3, %r10, 0;
	@%p3 bra 	$L__BB2_5;
	shr.u32 	%r26, %r2, 3;
	and.b32  	%r27, %r26, 124;
	mov.u32 	%r28, _ZZ24RowwiseMomentsCUDAKernelE9m_storage;
	add.s32 	%r29, %r28, %r27;
	st.shared.f32 	[%r29+4], %f67;
$L__BB2_5:
	bar.sync 	0;
	setp.ne.s32 	%p4, %r2, 0;
	@%p4 bra 	$L__BB2_7;
	ld.shared.f32 	%f31, [_ZZ24RowwiseMomentsCUDAKernelE9m_storage+8];
	add.f32 	%f32, %f67, %f31;
	ld.shared.f32 	%f33, [_ZZ24RowwiseMomentsCUDAKernelE9m_storage+12];
	add.f32 	%f34, %f32, %f33;
	ld.shared.f32 	%f35, [_ZZ24RowwiseMomentsCUDAKernelE9m_storage+16];
	add.f32 	%f67, %f34, %f35;
$L__BB2_7:
	setp.ne.s32 	%p5, %r10, 0;
	mov.b32 	%r30, 1;
	mov.b32 	%r43, 31;
	mov.b32 	%r44, -1;
	// begin inline asm
	{  .reg .f32 r0;  .reg .pred p;  shfl.sync.down.b32 r0|p, %f66, %r30, %r43, %r44;  @p add.f32 r0, r0, %f66;  mov.f32 %f36, r0;}
	// end inline asm
	mov.b32 	%r33, 2;
	// begin inline asm
	{  .reg .f32 r0;  .reg .pred p;  shfl.sync.down.b32 r0|p, %f36, %r33, %r43, %r44;  @p add.f32 r0, r0, %f36;  mov.f32 %f39, r0;}
	// end inline asm
	mov.b32 	%r36, 4;
	// begin inline asm
	{  .reg .f32 r0;  .reg .pred p;  shfl.sync.down.b32 r0|p, %f39, %r36, %r43, %r44;  @p add.f32 r0, r0, %f39;  mov.f32 %f42, r0;}
	// end inline asm
	mov.b32 	%r39, 8;
	// begin inline asm
	{  .reg .f32 r0;  .reg .pred p;  shfl.sync.down.b32 r0|p, %f42, %r39, %r43, %r44;  @p add.f32 r0, r0, %f42;  mov.f32 %f45, r0;}
	// end inline asm
	mov.b32 	%r42, 16;
	// begin inline asm
	{  .reg .f32 r0;  .reg .pred p;  shfl.sync.down.b32 r0|p, %f45, %r42, %r43, %r44;  @p add.f32 r0, r0, %f45;  mov.f32 %f48, r0;}
	// end inline asm
	@%p5 bra 	$L__BB2_9;
	shr.u32 	%r45, %r2, 3;
	and.b32  	%r46, %r45, 124;
	mov.u32 	%r47, _ZZ24RowwiseMomentsCUDAKernelE9v_storage;
	add.s32 	%r48, %r47, %r46;
	st.shared.f32 	[%r48+4], %f48;
$L__BB2_9:
	setp.ne.s32 	%p6, %r2, 0;
	bar.sync 	0;
	@%p6 bra 	$L__BB2_11;
	cvt.rn.f32.s32 	%f51, %r8;
	rcp.rn.f32 	%f52, %f51;
	ld.shared.f32 	%f53, [_ZZ24RowwiseMomentsCUDAKernelE9v_storage+8];
	add.f32 	%f54, %f48, %f53;
	ld.shared.f32 	%f55, [_ZZ24RowwiseMomentsCUDAKernelE9v_storage+12];
	add.f32 	%f56, %f54, %f55;
	ld.shared.f32 	%f57, [_ZZ24RowwiseMomentsCUDAKernelE9v_storage+16];
	add.f32 	%f58, %f56, %f57;
	mul.f32 	%f59, %f52, %f67;
	cvta.to.global.u64 	%rd8, %rd2;
	mul.wide.u32 	%rd9, %r1, 4;
	add.s64 	%rd10, %rd8, %rd9;
	st.global.f32 	[%rd10], %f59;
	mul.f32 	%f60, %f52, %f58;
	mul.f32 	%f61, %f59, %f59;
	sub.f32 	%f62, %f60, %f61;
	cvta.to.global.u64 	%rd11, %rd3;
	add.s64 	%rd12, %rd11, %rd9;
	st.global.f32 	[%rd12], %f62;
$L__BB2_11:
	ret;

}
	// .globl	ComputeInternalGradientsCUDAKernel
.visible .entry ComputeInternalGradientsCUDAKernel(
	.param .u32 ComputeInternalGradientsCUDAKernel_param_0,
	.param .u64 .ptr .align 1 ComputeInternalGradientsCUDAKernel_param_1,
	.param .u64 .ptr .align 1 ComputeInternalGradientsCUDAKernel_param_2,
	.param .u64 .ptr .align 1 ComputeInternalGradientsCUDAKernel_param_3,
	.param .u64 .ptr .align 1 ComputeInternalGradientsCUDAKernel_param_4,
	.param .u64 .ptr .align 1 ComputeInternalGradientsCUDAKernel_param_5
)
{
	.reg .pred 	%p<7>;
	.reg .b32 	%r<50>;
	.reg .b32 	%f<63>;
	.reg .b64 	%rd<17>;
	// demoted variable
	.shared .align 4 .b8 _ZZ34ComputeInternalGradientsCUDAKernelE10ds_storage[24];
	// demoted variable
	.shared .align 4 .b8 _ZZ34ComputeInternalGradientsCUDAKernelE10db_storage[24];
	ld.param.u32 	%r8, [ComputeInternalGradientsCUDAKernel_param_0];
	ld.param.u64 	%rd1, [ComputeInternalGradientsCUDAKernel_param_1];
	ld.param.u64 	%rd2, [ComputeInternalGradientsCUDAKernel_param_2];
	ld.param.u64 	%rd3, [ComputeInternalGradientsCUDAKernel_param_3];
	ld.param.u64 	%rd4, [ComputeInternalGradientsCUDAKernel_param_4];
	ld.param.u64 	%rd5, [ComputeInternalGradientsCUDAKernel_param_5];
	mov.u32 	%r1, %ctaid.x;
	mov.u32 	%r2, %tid.x;
	setp.ge.s32 	%p1, %r2, %r8;
	mov.f32 	%f60, 0f00000000;
	mov.f32 	%f61, %f60;
	@%p1 bra 	$L__BB3_3;
	mul.lo.s32 	%r3, %r8, %r1;
	mov.f32 	%f61, 0f00000000;
	mov.u32 	%r4, %ntid.x;
	mov.u32 	%r49, %r2;
	mov.f32 	%f60, %f61;
$L__BB3_2:
	add.s32 	%r9, %r49, %r3;
	mul.wide.s32 	%rd10, %r9, 4;
	add.s64 	%rd6, %rd1, %rd10;
	// begin inline asm
	ld.global.nc.f32 %f13, [%rd6];
	// end inline asm
	mul.wide.s32 	%rd11, %r49, 4;
	add.s64 	%rd9, %rd3, %rd11;
	// begin inline asm
	ld.global.nc.f32 %f14, [%rd9];
	// end inline asm
	fma.rn.f32 	%f60, %f13, %f14, %f60;
	add.s64 	%rd8, %rd2, %rd10;
	// begin inline asm
	ld.global.nc.f32 %f15, [%rd8];
	// end inline asm
	// begin inline asm
	ld.global.nc.f32 %f16, [%rd9];
	// end inline asm
	fma.rn.f32 	%f61, %f15, %f16, %f61;
	add.s32 	%r49, %r49, %r4;
	setp.lt.s32 	%p2, %r49, %r8;
	@%p2 bra 	$L__BB3_2;
$L__BB3_3:
	// begin inline asm
	mov.u32 %r10, %laneid;
	// end inline asm
	mov.b32 	%r11, 1;
	mov.b32 	%r24, 31;
	mov.b32 	%r25, -1;
	// begin inline asm
	{  .reg .f32 r0;  .reg .pred p;  shfl.sync.down.b32 r0|p, %f60, %r11, %r24, %r25;  @p add.f32 r0, r0, %f60;  mov.f32 %f17, r0;}
	// end inline asm
	mov.b32 	%r14, 2;
	// begin inline asm
	{  .reg .f32 r0;  .reg .pred p;  shfl.sync.down.b32 r0|p, %f17, %r14, %r24, %r25;  @p add.f32 r0, r0, %f17;  mov.f32 %f20, r0;}
	// end inline asm
	mov.b32 	%r17, 4;
	// begin inline asm
	{  .reg .f32 r0;  .reg .pred p;  shfl.sync.down.b32 r0|p, %f20, %r17, %r24, %r25;  @p add.f32 r0, r0, %f20;  mov.f32 %f23, r0;}
	// end inline asm
	mov.b32 	%r20, 8;
	// begin inline asm
	{  .reg .f32 r0;  .reg .pred p;  shfl.sync.down.b32 r0|p, %f23, %r20, %r24, %r25;  @p add.f32 r0, r0, %f23;  mov.f32 %f26, r0;}
	// end inline asm
	mov.b32 	%r23, 16;
	// begin inline asm
	{  .reg .f32 r0;  .reg .pred p;  shfl.sync.down.b32 r0|p, %f26, %r23, %r24, %r25;  @p add.f32 r0, r0, %f26;  mov.f32 %f62, r0;}
	// end inline asm
	setp.ne.s32 	%p3, %r10, 0;
	@%p3 bra 	$L__BB3_5;
	shr.u32 	%r26, %r2, 3;
	and.b32  	%r27, %r26, 124;
	mov.u32 	%r28, _ZZ34ComputeInternalGradientsCUDAKernelE10ds_storage;
	add.s32 	%r29, %r28, %r27;
	st.shared.f32 	[%r29+4], %f62;
$L__BB3_5:
	bar.sync 	0;
	setp.ne.s32 	%p4, %r2, 0;
	@%p4 bra 	$L__BB3_7;
	ld.shared.f32 	%f32, [_ZZ34ComputeInternalGradientsCUDAKernelE10ds_storage+8];
	add.f32 	%f33, %f62, %f32;
	ld.shared.f32 	%f34, [_ZZ34ComputeInternalGradientsCUDAKernelE10ds_storage+12];
	add.f32 	%f35, %f33, %f34;
	ld.shared.f32 	%f36, [_ZZ34ComputeInternalGradientsCUDAKernelE10ds_storage+16];
	add.f32 	%f62, %f35, %f36;
$L__BB3_7:
	setp.ne.s32 	%p5, %r10, 0;
	mov.b32 	%r30, 1;
	mov.b32 	%r43, 31;
	mov.b32 	%r44, -1;
	// begin inline asm
	{  .reg .f32 r0;  .reg .pred p;  shfl.sync.down.b32 r0|p, %f61, %r30, %r43, %r44;  @p add.f32 r0, r0, %f61;  mov.f32 %f37, r0;}
	// end inline asm
	mov.b32 	%r33, 2;
	// begin inline asm
	{  .reg .f32 r0;  .reg .pred p;  shfl.sync.down.b32 r0|p, %f37, %r33, %r43, %r44;  @p add.f32 r0, r0, %f37;  mov.f32 %f40, r0;}
	// end inline asm
	mov.b32 	%r36, 4;
	// begin inline asm
	{  .reg .f32 r0;  .reg .pred p;  shfl.sync.down.b32 r0|p, %f40, %r36, %r43, %r44;  @p add.f32 r0, r0, %f40;  mov.f32 %f43, r0;}
	// end inline asm
	mov.b32 	%r39, 8;
	// begin inline asm
	{  .reg .f32 r0;  .reg .pred p;  shfl.sync.down.b32 r0|p, %f43, %r39, %r43, %r44;  @p add.f32 r0, r0, %f43;  mov.f32 %f46, r0;}
	// end inline asm
	mov.b32 	%r42, 16;
	// begin inline asm
	{  .reg .f32 r0;  .reg .pred p;  shfl.sync.down.b32 r0|p, %f46, %r42, %r43, %r44;  @p add.f32 r0, r0, %f46;  mov.f32 %f49, r0;}
	// end inline asm
	@%p5 bra 	$L__BB3_9;
	shr.u32 	%r45, %r2, 3;
	and.b32  	%r46, %r45, 124;
	mov.u32 	%r47, _ZZ34ComputeInternalGradientsCUDAKernelE10db_storage;
	add.s32 	%r48, %r47, %r46;
	st.shared.f32 	[%r48+4], %f49;
$L__BB3_9:
	setp.ne.s32 	%p6, %r2, 0;
	bar.sync 	0;
	@%p6 bra 	$L__BB3_11;
	ld.shared.f32 	%f52, [_ZZ34ComputeInternalGradientsCUDAKernelE10db_storage+8];
	add.f32 	%f53, %f49, %f52;
	ld.shared.f32 	%f54, [_ZZ34ComputeInternalGradientsCUDAKernelE10db_storage+12];
	add.f32 	%f55, %f53, %f54;
	ld.shared.f32 	%f56, [_ZZ34ComputeInternalGradientsCUDAKernelE10db_storage+16];
	add.f32 	%f57, %f55, %f56;
	cvta.to.global.u64 	%rd12, %rd4;
	mul.wide.u32 	%rd13, %r1, 4;
	add.s64 	%rd14, %rd12, %rd13;
	st.global.f32 	[%rd14], %f62;
	cvta.to.global.u64 	%rd15, %rd5;
	add.s64 	%rd16, %rd15, %rd13;
	st.global.f32 	[%rd16], %f57;
$L__BB3_11:
	ret;

}
	// .globl	ComputeFusedParamsCUDAKernel
.visible .entry ComputeFusedParamsCUDAKernel(
	.param .u32 ComputeFusedParamsCUDAKernel_param_0,
	.param .u32 ComputeFusedParamsCUDAKernel_param_1,
	.param .u64 .ptr .align 1 ComputeFusedParamsCUDAKernel_param_2,
	.param .u64 .ptr .align 1 ComputeFusedParamsCUDAKernel_param_3,
	.param .u64 .ptr .align 1 ComputeFusedParamsCUDAKernel_param_4,
	.param .u64 .ptr .align 1 ComputeFusedParamsCUDAKernel_param_5,
	.param .u64 .ptr .align 1 ComputeFusedParamsCUDAKernel_param_6,
	.param .u64 .ptr .align 1 ComputeFusedParamsCUDAKernel_param_7,
	.param .u64 .ptr .align 1 ComputeFusedParamsCUDAKernel_param_8,
	.param .u64 .ptr .align 1 ComputeFusedParamsCUDAKernel_param_9
)
{
	.reg .pred 	%p<3>;
	.reg .b32 	%r<7>;
	.reg .b32 	%f<23>;
	.reg .b64 	%rd<30>;

	ld.param.u32 	%r3, [ComputeFusedParamsCUDAKernel_param_0];
	ld.param.u32 	%r2, [ComputeFusedParamsCUDAKernel_param_1];
	ld.param.u64 	%rd4, [ComputeFusedParamsCUDAKernel_param_4];
	ld.param.u64 	%rd5, [ComputeFusedParamsCUDAKernel_param_5];
	ld.param.u64 	%rd6, [ComputeFusedParamsCUDAKernel_param_6];
	ld.param.u64 	%rd8, [ComputeFusedParamsCUDAKernel_param_8];
	ld.param.u64 	%rd9, [ComputeFusedParamsCUDAKernel_param_9];
	mov.u32 	%r4, %ctaid.x;
	shl.b32 	%r5, %r4, 7;
	mov.u32 	%r6, %tid.x;
	add.s32 	%r1, %r5, %r6;
	setp.ge.s32 	%p1, %r1, %r3;
	@%p1 bra 	$L__BB4_3;
	ld.param.u64 	%rd29, [ComputeFusedParamsCUDAKernel_param_7];
	ld.param.u64 	%rd28, [ComputeFusedParamsCUDAKernel_param_3];
	ld.param.u64 	%rd27, [ComputeFusedParamsCUDAKernel_param_2];
	cvta.to.global.u64 	%rd10, %rd27;
	cvta.to.global.u64 	%rd11, %rd28;
	cvta.to.global.u64 	%rd12, %rd5;
	cvta.to.global.u64 	%rd13, %rd4;
	cvta.to.global.u64 	%rd14, %rd6;
	cvta.to.global.u64 	%rd15, %rd29;
	cvta.to.global.u64 	%rd16, %rd8;
	cvt.rn.f32.s32 	%f2, %r2;
	rcp.rn.f32 	%f3, %f2;
	mul.wide.s32 	%rd17, %r1, 4;
	add.s64 	%rd18, %rd11, %rd17;
	ld.global.f32 	%f4, [%rd18];
	rcp.rn.f32 	%f1, %f4;
	add.s64 	%rd19, %rd12, %rd17;
	ld.global.f32 	%f5, [%rd19];
	add.s64 	%rd1, %rd10, %rd17;
	ld.global.f32 	%f6, [%rd1];
	mul.f32 	%f7, %f5, %f6;
	add.s64 	%rd20, %rd13, %rd17;
	ld.global.f32 	%f8, [%rd20];
	sub.f32 	%f9, %f7, %f8;
	mul.f32 	%f10, %f1, %f1;
	mul.f32 	%f11, %f1, %f10;
	mul.f32 	%f12, %f11, %f9;
	mul.f32 	%f13, %f3, %f12;
	add.s64 	%rd21, %rd14, %rd17;
	st.global.f32 	[%rd21], %f1;
	add.s64 	%rd22, %rd15, %rd17;
	st.global.f32 	[%rd22], %f13;
	ld.global.f32 	%f14, [%rd1];
	ld.global.f32 	%f15, [%rd19];
	mul.f32 	%f16, %f1, %f15;
	mul.f32 	%f17, %f3, %f16;
	fma.rn.f32 	%f18, %f13, %f14, %f17;
	neg.f32 	%f19, %f18;
	add.s64 	%rd23, %rd16, %rd17;
	st.global.f32 	[%rd23], %f19;
	setp.eq.s64 	%p2, %rd9, 0;
	@%p2 bra 	$L__BB4_3;
	neg.f32 	%f20, %f1;
	ld.global.f32 	%f21, [%rd1];
	mul.f32 	%f22, %f21, %f20;
	cvta.to.global.u64 	%rd24, %rd9;
	add.s64 	%rd26, %rd24, %rd17;
	st.global.f32 	[%rd26], %f22;
$L__BB4_3:
	ret;

}
	// .globl	LayerNormBackwardCUDAKernel
.visible .entry LayerNormBackwardCUDAKernel(
	.param .u32 LayerNormBackwardCUDAKernel_param_0,
	.param .u32 LayerNormBackwardCUDAKernel_param_1,
	.param .u64 .ptr .align 1 LayerNormBackwardCUDAKernel_param_2,
	.param .u64 .ptr .align 1 LayerNormBackwardCUDAKernel_param_3,
	.param .u64 .ptr .align 1 LayerNormBackwardCUDAKernel_param_4,
	.param .u64 .ptr .align 1 LayerNormBackwardCUDAKernel_param_5,
	.param .u64 .ptr .align 1 LayerNormBackwardCUDAKernel_param_6,
	.param .u64 .ptr .align 1 LayerNormBackwardCUDAKernel_param_7,
	.param .u64 .ptr .align 1 LayerNormBackwardCUDAKernel_param_8
)
{
	.reg .pred 	%p<2>;
	.reg .b32 	%r<11>;
	.reg .b32 	%f<11>;
	.reg .b64 	%rd<27>;

	ld.param.u32 	%r3, [LayerNormBackwardCUDAKernel_param_0];
	ld.param.u32 	%r2, [LayerNormBackwardCUDAKernel_param_1];
	ld.param.u64 	%rd3, [LayerNormBackwardCUDAKernel_param_4];
	ld.param.u64 	%rd4, [LayerNormBackwardCUDAKernel_param_5];
	ld.param.u64 	%rd5, [LayerNormBackwardCUDAKernel_param_6];
	ld.param.u64 	%rd6, [LayerNormBackwardCUDAKernel_param_7];
	ld.param.u64 	%rd7, [LayerNormBackwardCUDAKernel_param_8];
	mov.u32 	%r4, %ctaid.x;
	shl.b32 	%r5, %r4, 7;
	mov.u32 	%r6, %tid.x;
	add.s32 	%r1, %r5, %r6;
	mul.lo.s32 	%r7, %r2, %r3;
	setp.ge.s32 	%p1, %r1, %r7;
	@%p1 bra 	$L__BB5_2;
	ld.param.u64 	%rd26, [LayerNormBackwardCUDAKernel_param_3];
	ld.param.u64 	%rd25, [LayerNormBackwardCUDAKernel_param_2];
	cvta.to.global.u64 	%rd8, %rd25;
	cvta.to.global.u64 	%rd9, %rd4;
	cvta.to.global.u64 	%rd10, %rd3;
	cvta.to.global.u64 	%rd11, %rd26;
	cvta.to.global.u64 	%rd12, %rd5;
	cvta.to.global.u64 	%rd13, %rd6;
	cvta.to.global.u64 	%rd14, %rd7;
	div.s32 	%r8, %r1, %r2;
	mul.lo.s32 	%r9, %r8, %r2;
	sub.s32 	%r10, %r1, %r9;
	mul.wide.s32 	%rd15, %r1, 4;
	add.s64 	%rd16, %rd8, %rd15;
	ld.global.f32 	%f1, [%rd16];
	mul.wide.s32 	%rd17, %r8, 4;
	add.s64 	%rd18, %rd9, %rd17;
	ld.global.f32 	%f2, [%rd18];
	mul.f32 	%f3, %f1, %f2;
	mul.wide.s32 	%rd19, %r10, 4;
	add.s64 	%rd20, %rd10, %rd19;
	ld.global.f32 	%f4, [%rd20];
	add.s64 	%rd21, %rd11, %rd15;
	ld.global.f32 	%f5, [%rd21];
	add.s64 	%rd22, %rd12, %rd17;
	ld.global.f32 	%f6, [%rd22];
	mul.f32 	%f7, %f5, %f6;
	fma.rn.f32 	%f8, %f3, %f4, %f7;
	add.s64 	%rd23, %rd13, %rd17;
	ld.global.f32 	%f9, [%rd23];
	add.f32 	%f10, %f9, %f8;
	add.s64 	%rd24, %rd14, %rd15;
	st.global.f32 	[%rd24], %f10;
$L__BB5_2:
	ret;

}


// ===== COMPILED SASS (sm_100) =====

	.target	sm_100

	.elftype	@"ET_EXEC"


//--------------------- .note.nv.tkinfo           --------------------------
	.section	.note.nv.tkinfo,"",@"SHT_NOTE"
	.sectionflags	@"SHF_NOTE_NV_TKINFO"
	.tkinfo
        /*0018*/ 	.word	0x00000002
        /*0030*/ 	.string	""
        /*0030*/ 	.string	"ptxas"
        /*0030*/ 	.string	"Cuda compilation tools, release 13.0, V13.0.88"
        /*0030*/ 	.string	"Build cuda_13.0.r13.0/compiler.36424714_0"
        /*0030*/ 	.string	"-arch sm_100 -m 64 "



//--------------------- .note.nv.cuinfo           --------------------------
	.section	.note.nv.cuinfo,"",@"SHT_NOTE"
	.sectionflags	@"SHF_NOTE_NV_CUINFO"
        /*0018*/ 	.short	0x0002
        /*001a*/ 	.short	0x0064
        /*001c*/ 	.short	0x0082
	.zero		2


//--------------------- .nv.info                  --------------------------
	.section	.nv.info,"",@"SHT_CUDA_INFO"
	.align	4


	//----- nvinfo : EIATTR_REGCOUNT
	.align		4
        /*0000*/ 	.byte	0x04, 0x2f
        /*0002*/ 	.short	(.L_29 - .L_28)
	.align		4
.L_28:
        /*0004*/ 	.word	index@(ComputeSigmaAndFusedParamsCUDAKernel)
        /*0008*/ 	.word	0x00000012


	//----- nvinfo : EIATTR_FRAME_SIZE
	.align		4
.L_29:
        /*000c*/ 	.byte	0x04, 0x11
        /*000e*/ 	.short	(.L_31 - .L_30)
	.align		4
.L_30:
        /*0010*/ 	.word	index@(ComputeSigmaAndFusedParamsCUDAKernel)
        /*0014*/ 	.word	0x00000000


	//----- nvinfo : EIATTR_REGCOUNT
	.align		4
.L_31:
        /*0018*/ 	.byte	0x04, 0x2f
        /*001a*/ 	.short	(.L_33 - .L_32)
	.align		4
.L_32:
        /*001c*/ 	.word	index@(LayerNormForwardCUDAKernel)
        /*0020*/ 	.word	0x00000012


	//----- nvinfo : EIATTR_FRAME_SIZE
	.align		4
.L_33:
        /*0024*/ 	.byte	0x04, 0x11
        /*0026*/ 	.short	(.L_35 - .L_34)
	.align		4
.L_34:
        /*0028*/ 	.word	index@(LayerNormForwardCUDAKernel)
        /*002c*/ 	.word	0x00000000


	//----- nvinfo : EIATTR_REGCOUNT
	.align		4
.L_35:
        /*0030*/ 	.byte	0x04, 0x2f
        /*0032*/ 	.short	(.L_37 - .L_36)
	.align		4
.L_36:
        /*0034*/ 	.word	index@(RowwiseMomentsCUDAKernel)
        /*0038*/ 	.word	0x00000012


	//----- nvinfo : EIATTR_FRAME_SIZE
	.align		4
.L_37:
        /*003c*/ 	.byte	0x04, 0x11
        /*003e*/ 	.short	(.L_39 - .L_38)
	.align		4
.L_38:
        /*0040*/ 	.word	index@($__internal_1_$__cuda_sm20_rcp_rn_f32_slowpath)
        /*0044*/ 	.word	0x00000000


	//----- nvinfo : EIATTR_FRAME_SIZE
	.align		4
.L_39:
        /*0048*/ 	.byte	0x04, 0x11
        /*004a*/ 	.short	(.L_41 - .L_40)
	.align		4
.L_40:
        /*004c*/ 	.word	index@(RowwiseMomentsCUDAKernel)
        /*0050*/ 	.word	0x00000000


	//----- nvinfo : EIATTR_REGCOUNT
	.align		4
.L_41:
        /*0054*/ 	.byte	0x04, 0x2f
        /*0056*/ 	.short	(.L_43 - .L_42)
	.align		4
.L_42:
        /*0058*/ 	.word	index@(ComputeInternalGradientsCUDAKernel)
        /*005c*/ 	.word	0x00000015


	//----- nvinfo : EIATTR_FRAME_SIZE
	.align		4
.L_43:
        /*0060*/ 	.byte	0x04, 0x11
        /*0062*/ 	.short	(.L_45 - .L_44)
	.align		4
.L_44:
        /*0064*/ 	.word	index@(ComputeInternalGradientsCUDAKernel)
        /*0068*/ 	.word	0x00000000


	//----- nvinfo : EIATTR_REGCOUNT
	.align		4
.L_45:
        /*006c*/ 	.byte	0x04, 0x2f
        /*006e*/ 	.short	(.L_47 - .L_46)
	.align		4
.L_46:
        /*0070*/ 	.word	index@(ComputeFusedParamsCUDAKernel)
        /*0074*/ 	.word	0x00000014


	//----- nvinfo : EIATTR_FRAME_SIZE
	.align		4
.L_47:
        /*0078*/ 	.byte	0x04, 0x11
        /*007a*/ 	.short	(.L_49 - .L_48)
	.align		4
.L_48:
        /*007c*/ 	.word	index@($__internal_0_$__cuda_sm20_rcp_rn_f32_slowpath)
        /*0080*/ 	.word	0x00000000


	//----- nvinfo : EIATTR_FRAME_SIZE
	.align		4
.L_49:
        /*0084*/ 	.byte	0x04, 0x11
        /*0086*/ 	.short	(.L_51 - .L_50)
	.align		4
.L_50:
        /*0088*/ 	.word	index@(ComputeFusedParamsCUDAKernel)
        /*008c*/ 	.word	0x00000000


	//----- nvinfo : EIATTR_REGCOUNT
	.align		4
.L_51:
        /*0090*/ 	.byte	0x04, 0x2f
        /*0092*/ 	.short	(.L_53 - .L_52)
	.align		4
.L_52:
        /*0094*/ 	.word	index@(LayerNormBackwardCUDAKernel)
        /*0098*/ 	.word	0x00000016


	//----- nvinfo : EIATTR_FRAME_SIZE
	.align		4
.L_53:
        /*009c*/ 	.byte	0x04, 0x11
        /*009e*/ 	.short	(.L_55 - .L_54)
	.align		4
.L_54:
        /*00a0*/ 	.word	index@(LayerNormBackwardCUDAKernel)
        /*00a4*/ 	.word	0x00000000


	//----- nvinfo : EIATTR_MIN_STACK_SIZE
	.align		4
.L_55:
        /*00a8*/ 	.byte	0x04, 0x12
        /*00aa*/ 	.short	(.L_57 - .L_56)
	.align		4
.L_56:
        /*00ac*/ 	.word	index@(LayerNormBackwardCUDAKernel)
        /*00b0*/ 	.word	0x00000000


	//----- nvinfo : EIATTR_MIN_STACK_SIZE
	.align		4
.L_57:
        /*00b4*/ 	.byte	0x04, 0x12
        /*00b6*/ 	.short	(.L_59 - .L_58)
	.align		4
.L_58:
        /*00b8*/ 	.word	index@(ComputeFusedParamsCUDAKernel)
        /*00bc*/ 	.word	0x00000000


	//----- nvinfo : EIATTR_MIN_STACK_SIZE
	.align		4
.L_59:
        /*00c0*/ 	.byte	0x04, 0x12
        /*00c2*/ 	.short	(.L_61 - .L_60)
	.align		4
.L_60:
        /*00c4*/ 	.word	index@(ComputeInternalGradientsCUDAKernel)
        /*00c8*/ 	.word	0x00000000


	//----- nvinfo : EIATTR_MIN_STACK_SIZE
	.align		4
.L_61:
        /*00cc*/ 	.byte	0x04, 0x12
        /*00ce*/ 	.short	(.L_63 - .L_62)
	.align		4
.L_62:
        /*00d0*/ 	.word	index@(RowwiseMomentsCUDAKernel)
        /*00d4*/ 	.word	0x00000000


	//----- nvinfo : EIATTR_MIN_STACK_SIZE
	.align		4
.L_63:
        /*00d8*/ 	.byte	0x04, 0x12
        /*00da*/ 	.short	(.L_65 - .L_64)
	.align		4
.L_64:
        /*00dc*/ 	.word	index@(LayerNormForwardCUDAKernel)
        /*00e0*/ 	.word	0x00000000


	//----- nvinfo : EIATTR_MIN_STACK_SIZE
	.align		4
.L_65:
        /*00e4*/ 	.byte	0x04, 0x12
        /*00e6*/ 	.short	(.L_67 - .L_66)
	.align		4
.L_66:
        /*00e8*/ 	.word	index@(ComputeSigmaAndFusedParamsCUDAKernel)
        /*00ec*/ 	.word	0x00000000
.L_67:


//--------------------- .nv.compat                --------------------------
	.section	.nv.compat,"",@"SHT_CUDA_COMPAT_INFO"
	.align	4
        /*0000*/ 	.byte	0x02, 0x09, 0x00, 0x00, 0x02, 0x02, 0x01, 0x00, 0x02, 0x05, 0x05, 0x00, 0x03, 0x07, 0x01, 0x01
        /*0010*/ 	.byte	0x02, 0x03, 0x00, 0x00, 0x02, 0x06, 0x01, 0x00, 0x04, 0x0b, 0x08, 0x00, 0x01, 0x00, 0x00, 0x00
        /*0020*/ 	.byte	0x00, 0x00, 0x00, 0x00


//--------------------- .nv.info.LayerNormBackwardCUDAKernel --------------------------
	.section	.nv.info.LayerNormBackwardCUDAKernel,"",@"SHT_CUDA_INFO"
	.sectionflags	@""
	.align	4


	//----- nvinfo : EIATTR_CUDA_API_VERSION
	.align		4
        /*0000*/ 	.byte	0x04, 0x37
        /*0002*/ 	.short	(.L_69 - .L_68)
.L_68:
        /*0004*/ 	.word	0x00000082


	//----- nvinfo : EIATTR_KPARAM_INFO
	.align		4
.L_69:
        /*0008*/ 	.byte	0x04, 0x17
        /*000a*/ 	.short	(.L_71 - .L_70)
.L_70:
        /*000c*/ 	.word	0x00000000
        /*0010*/ 	.short	0x0008
        /*0012*/ 	.short	0x0038
        /*0014*/ 	.byte	0x00, 0xf5, 0x21, 0x00


	//----- nvinfo : EIATTR_KPARAM_INFO
	.align		4
.L_71:
        /*0018*/ 	.byte	0x04, 0x17
        /*001a*/ 	.short	(.L_73 - .L_72)
.L_72:
        /*001c*/ 	.word	0x00000000
        /*0020*/ 	.short	0x0007
        /*0022*/ 	.short	0x0030
        /*0024*/ 	.byte	0x00, 0xf5, 0x21, 0x00


	//----- nvinfo : EIATTR_KPARAM_INFO
	.align		4
.L_73:
        /*0028*/ 	.byte	0x04, 0x17
        /*002a*/ 	.short	(.L_75 - .L_74)
.L_74:
        /*002c*/ 	.word	0x00000000
        /*0030*/ 	.short	0x0006
        /*0032*/ 	.short	0x0028
        /*0034*/ 	.byte	0x00, 0xf5, 0x21, 0x00


	//----- nvinfo : EIATTR_KPARAM_INFO
	.align		4
.L_75:
        /*0038*/ 	.byte	0x04, 0x17
        /*003a*/ 	.short	(.L_77 - .L_76)
.L_76:
        /*003c*/ 	.word	0x00000000
        /*0040*/ 	.short	0x0005
        /*0042*/ 	.short	0x0020
        /*0044*/ 	.byte	0x00, 0xf5, 0x21, 0x00


	//----- nvinfo : EIATTR_KPARAM_INFO
	.align		4
.L_77:
        /*0048*/ 	.byte	0x04, 0x17
        /*004a*/ 	.short	(.L_79 - .L_78)
.L_78:
        /*004c*/ 	.word	0x00000000
        /*0050*/ 	.short	0x0004
        /*0052*/ 	.short	0x0018
        /*0054*/ 	.byte	0x00, 0xf5, 0x21, 0x00


	//----- nvinfo : EIATTR_KPARAM_INFO
	.align		4
.L_79:
        /*0058*/ 	.byte	0x04, 0x17
        /*005a*/ 	.short	(.L_81 - .L_80)
.L_80:
        /*005c*/ 	.word	0x00000000
        /*0060*/ 	.short	0x0003
        /*0062*/ 	.short	0x0010
        /*0064*/ 	.byte	0x00, 0xf5, 0x21, 0x00


	//----- nvinfo : EIATTR_KPARAM_INFO
	.align		4
.L_81:
        /*0068*/ 	.byte	0x04, 0x17
        /*006a*/ 	.short	(.L_83 - .L_82)
.L_82:
        /*006c*/ 	.word	0x00000000
        /*0070*/ 	.short	0x0002
        /*0072*/ 	.short	0x0008
        /*0074*/ 	.byte	0x00, 0xf5, 0x21, 0x00


	//----- nvinfo : EIATTR_KPARAM_INFO
	.align		4
.L_83:
        /*0078*/ 	.byte	0x04, 0x17
        /*007a*/ 	.short	(.L_85 - .L_84)
.L_84:
        /*007c*/ 	.word	0x00000000
        /*0080*/ 	.short	0x0001
        /*0082*/ 	.short	0x0004
        /*0084*/ 	.byte	0x00, 0xf0, 0x11, 0x00


	//----- nvinfo : EIATTR_KPARAM_INFO
	.align		4
.L_85:
        /*0088*/ 	.byte	0x04, 0x17
        /*008a*/ 	.short	(.L_87 - .L_86)
.L_86:
        /*008c*/ 	.word	0x00000000
        /*0090*/ 	.short	0x0000
        /*0092*/ 	.short	0x0000
        /*0094*/ 	.byte	0x00, 0xf0, 0x11, 0x00


	//----- nvinfo : EIATTR_SPARSE_MMA_MASK
	.align		4
.L_87:
        /*0098*/ 	.byte	0x03, 0x50
        /*009a*/ 	.short	0x0000


	//----- nvinfo : EIATTR_MAXREG_COUNT
	.align		4
        /*009c*/ 	.byte	0x03, 0x1b
        /*009e*/ 	.short	0x00ff


	//----- nvinfo : EIATTR_MERCURY_ISA_VERSION
	.align		4
        /*00a0*/ 	.byte	0x03, 0x5f
        /*00a2*/ 	.short	0x0101


	//----- nvinfo : EIATTR_VRC_CTA_INIT_COUNT
	.align		4
        /*00a4*/ 	.byte	0x02, 0x4a
	.zero		1
	.zero		1


	//----- nvinfo : EIATTR_EXIT_INSTR_OFFSETS
	.align		4
        /*00a8*/ 	.byte	0x04, 0x1c
        /*00aa*/ 	.short	(.L_89 - .L_88)


	//   ....[0]....
.L_88:
        /*00ac*/ 	.word	0x00000070


	//   ....[1]....
        /*00b0*/ 	.word	0x000003b0


	//----- nvinfo : EIATTR_CBANK_PARAM_SIZE
	.align		4
.L_89:
        /*00b4*/ 	.byte	0x03, 0x19
        /*00b6*/ 	.short	0x0040


	//----- nvinfo : EIATTR_PARAM_CBANK
	.align		4
        /*00b8*/ 	.byte	0x04, 0x0a
        /*00ba*/ 	.short	(.L_91 - .L_90)
	.align		4
.L_90:
        /*00bc*/ 	.word	index@(.nv.constant0.LayerNormBackwardCUDAKernel)
        /*00c0*/ 	.short	0x0380
        /*00c2*/ 	.short	0x0040


	//----- nvinfo : EIATTR_SW_WAR
	.align		4
.L_91:
        /*00c4*/ 	.byte	0x04, 0x36
        /*00c6*/ 	.short	(.L_93 - .L_92)
.L_92:
        /*00c8*/ 	.word	0x00000008
.L_93:


//--------------------- .nv.info.ComputeFusedParamsCUDAKernel --------------------------
	.section	.nv.info.ComputeFusedParamsCUDAKernel,"",@"SHT_CUDA_INFO"
	.sectionflags	@""
	.align	4


	//----- nvinfo : EIATTR_CUDA_API_VERSION
	.align		4
        /*0000*/ 	.byte	0x04, 0x37
        /*0002*/ 	.short	(.L_95 - .L_94)
.L_94:
        /*0004*/ 	.word	0x00000082


	//----- nvinfo : EIATTR_KPARAM_INFO
	.align		4
.L_95:
        /*0008*/ 	.byte	0x04, 0x17
        /*000a*/ 	.short	(.L_97 - .L_96)
.L_96:
        /*000c*/ 	.word	0x00000000
        /*0010*/ 	.short	0x0009
        /*0012*/ 	.short	0x0040
        /*0014*/ 	.byte	0x00, 0xf5, 0x21, 0x00


	//----- nvinfo : EIATTR_KPARAM_INFO
	.align		4
.L_97:
        /*0018*/ 	.byte	0x04, 0x17
        /*001a*/ 	.short	(.L_99 - .L_98)
.L_98:
        /*001c*/ 	.word	0x00000000
        /*0020*/ 	.short	0x0008
        /*0022*/ 	.short	0x0038
        /*0024*/ 	.byte	0x00, 0xf5, 0x21, 0x00


	//----- nvinfo : EIATTR_KPARAM_INFO
	.align		4
.L_99:
        /*0028*/ 	.byte	0x04, 0x17
        /*002a*/ 	.short	(.L_101 - .L_100)
.L_100:
        /*002c*/ 	.word	0x00000000
        /*0030*/ 	.short	0x0007
        /*0032*/ 	.short	0x0030
        /*0034*/ 	.byte	0x00, 0xf5, 0x21, 0x00


	//----- nvinfo : EIATTR_KPARAM_INFO
	.align		4
.L_101:
        /*0038*/ 	.byte	0x04, 0x17
        /*003a*/ 	.short	(.L_103 - .L_102)
.L_102:
        /*003c*/ 	.word	0x00000000
        /*0040*/ 	.short	0x0006
        /*0042*/ 	.short	0x0028
        /*0044*/ 	.byte	0x00, 0xf5, 0x21, 0x00


	//----- nvinfo : EIATTR_KPARAM_INFO
	.align		4
.L_103:
        /*0048*/ 	.byte	0x04, 0x17
        /*004a*/ 	.short	(.L_105 - .L_104)
.L_104:
        /*004c*/ 	.word	0x00000000
        /*0050*/ 	.short	0x0005
        /*0052*/ 	.short	0x0020
        /*0054*/ 	.byte	0x00, 0xf5, 0x21, 0x00


	//----- nvinfo : EIATTR_KPARAM_INFO
	.align		4
.L_105:
        /*0058*/ 	.byte	0x04, 0x17
        /*005a*/ 	.short	(.L_107 - .L_106)
.L_106:
        /*005c*/ 	.word	0x00000000
        /*0060*/ 	.short	0x0004
        /*0062*/ 	.short	0x0018
        /*0064*/ 	.byte	0x00, 0xf5, 0x21, 0x00


	//----- nvinfo : EIATTR_KPARAM_INFO
	.align		4
.L_107:
        /*0068*/ 	.byte	0x04, 0x17
        /*006a*/ 	.short	(.L_109 - .L_108)
.L_108:
        /*006c*/ 	.word	0x00000000
        /*0070*/ 	.short	0x0003
        /*0072*/ 	.short	0x0010
        /*0074*/ 	.byte	0x00, 0xf5, 0x21, 0x00


	//----- nvinfo : EIATTR_KPARAM_INFO
	.align		4
.L_109:
        /*0078*/ 	.byte	0x04, 0x17
        /*007a*/ 	.short	(.L_111 - .L_110)
.L_110:
        /*007c*/ 	.word	0x00000000
        /*0080*/ 	.short	0x0002
        /*0082*/ 	.short	0x0008
        /*0084*/ 	.byte	0x00, 0xf5, 0x21, 0x00


	//----- nvinfo : EIATTR_KPARAM_INFO
	.align		4
.L_111:
        /*0088*/ 	.byte	0x04, 0x17
        /*008a*/ 	.short	(.L_113 - .L_112)
.L_112:
        /*008c*/ 	.word	0x00000000
        /*0090*/ 	.short	0x0001
        /*0092*/ 	.short	0x0004
        /*0094*/ 	.byte	0x00, 0xf0, 0x11, 0x00


	//----- nvinfo : EIATTR_KPARAM_INFO
	.align		4
.L_113:
        /*0098*/ 	.byte	0x04, 0x17
        /*009a*/ 	.short	(.L_115 - .L_114)
.L_114:
        /*009c*/ 	.word	0x00000000
        /*00a0*/ 	.short	0x0000
        /*00a2*/ 	.short	0x0000
        /*00a4*/ 	.byte	0x00, 0xf0, 0x11, 0x00


	//----- nvinfo : EIATTR_SPARSE_MMA_MASK
	.align		4
.L_115:
        /*00a8*/ 	.byte	0x03, 0x50
        /*00aa*/ 	.short	0x0000


	//----- nvinfo : EIATTR_MAXREG_COUNT
	.align		4
        /*00ac*/ 	.byte	0x03, 0x1b
        /*00ae*/ 	.short	0x00ff


	//----- nvinfo : EIATTR_MERCURY_ISA_VERSION
	.align		4
        /*00b0*/ 	.byte	0x03, 0x5f
        /*00b2*/ 	.short	0x0101


	//----- nvinfo : EIATTR_VRC_CTA_INIT_COUNT
	.align		4
        /*00b4*/ 	.byte	0x02, 0x4a
	.zero		1
	.zero		1


	//----- nvinfo : EIATTR_EXIT_INSTR_OFFSETS
	.align		4
        /*00b8*/ 	.byte	0x04, 0x1c
        /*00ba*/ 	.short	(.L_117 - .L_116)


	//   ....[0]....
.L_116:
        /*00bc*/ 	.word	0x00000060


	//   ....[1]....
        /*00c0*/ 	.word	0x00000470


	//   ....[2]....
        /*00c4*/ 	.word	0x000004d0


	//----- nvinfo : EIATTR_CRS_STACK_SIZE
	.align		4
.L_117:
        /*00c8*/ 	.byte	0x04, 0x1e
        /*00ca*/ 	.short	(.L_119 - .L_118)
.L_118:
        /*00cc*/ 	.word	0x00000000


	//----- nvinfo : EIATTR_CBANK_PARAM_SIZE
	.align		4
.L_119:
        /*00d0*/ 	.byte	0x03, 0x19
        /*00d2*/ 	.short	0x0048


	//----- nvinfo : EIATTR_PARAM_CBANK
	.align		4
        /*00d4*/ 	.byte	0x04, 0x0a
        /*00d6*/ 	.short	(.L_121 - .L_120)
	.align		4
.L_120:
        /*00d8*/ 	.word	index@(.nv.constant0.ComputeFusedParamsCUDAKernel)
        /*00dc*/ 	.short	0x0380
        /*00de*/ 	.short	0x0048


	//----- nvinfo : EIATTR_SW_WAR
	.align		4
.L_121:
        /*00e0*/ 	.byte	0x04, 0x36
        /*00e2*/ 	.short	(.L_123 - .L_122)
.L_122:
        /*00e4*/ 	.word	0x00000008
.L_123:


//--------------------- .nv.info.ComputeInternalGradientsCUDAKernel --------------------------
	.section	.nv.info.ComputeInternalGradientsCUDAKernel,"",@"SHT_CUDA_INFO"
	.sectionflags	@""
	.align	4


	//----- nvinfo : EIATTR_CUDA_API_VERSION
	.align		4
        /*0000*/ 	.byte	0x04, 0x37
        /*0002*/ 	.short	(.L_125 - .L_124)
.L_124:
        /*0004*/ 	.word	0x00000082


	//----- nvinfo : EIATTR_KPARAM_INFO
	.align		4
.L_125:
        /*0008*/ 	.byte	0x04, 0x17
        /*000a*/ 	.short	(.L_127 - .L_126)
.L_126:
        /*000c*/ 	.word	0x00000000
        /*0010*/ 	.short	0x0005
        /*0012*/ 	.short	0x0028
        /*0014*/ 	.byte	0x00, 0xf5, 0x21, 0x00


	//----- nvinfo : EIATTR_KPARAM_INFO
	.align		4
.L_127:
        /*0018*/ 	.byte	0x04, 0x17
        /*001a*/ 	.short	(.L_129 - .L_128)
.L_128:
        /*001c*/ 	.word	0x00000000
        /*0020*/ 	.short	0x0004
        /*0022*/ 	.short	0x0020
        /*0024*/ 	.byte	0x00, 0xf5, 0x21, 0x00


	//----- nvinfo : EIATTR_KPARAM_INFO
	.align		4
.L_129:
        /*0028*/ 	.byte	0x04, 0x17
        /*002a*/ 	.short	(.L_131 - .L_130)
.L_130:
        /*002c*/ 	.word	0x00000000
        /*0030*/ 	.short	0x0003
        /*0032*/ 	.short	0x0018
        /*0034*/ 	.byte	0x00, 0xf5, 0x21, 0x00


	//----- nvinfo : EIATTR_KPARAM_INFO
	.align		4
.L_131:
        /*0038*/ 	.byte	0x04, 0x17
        /*003a*/ 	.short	(.L_133 - .L_132)
.L_132:
        /*003c*/ 	.word	0x00000000
        /*0040*/ 	.short	0x0002
        /*0042*/ 	.short	0x0010
        /*0044*/ 	.byte	0x00, 0xf5, 0x21, 0x00


	//----- nvinfo : EIATTR_KPARAM_INFO
	.align		4
.L_133:
        /*0048*/ 	.byte	0x04, 0x17
        /*004a*/ 	.short	(.L_135 - .L_134)
.L_134:
        /*004c*/ 	.word	0x00000000
        /*0050*/ 	.short	0x0001
        /*0052*/ 	.short	0x0008
        /*0054*/ 	.byte	0x00, 0xf5, 0x21, 0x00


	//----- nvinfo : EIATTR_KPARAM_INFO
	.align		4
.L_135:
        /*0058*/ 	.byte	0x04, 0x17
        /*005a*/ 	.short	(.L_137 - .L_136)
.L_136:
        /*005c*/ 	.word	0x00000000
        /*0060*/ 	.short	0x0000
        /*0062*/ 	.short	0x0000
        /*0064*/ 	.byte	0x00, 0xf0, 0x11, 0x00


	//----- nvinfo : EIATTR_SPARSE_MMA_MASK
	.align		4
.L_137:
        /*0068*/ 	.byte	0x03, 0x50
        /*006a*/ 	.short	0x0000


	//----- nvinfo : EIATTR_MAXREG_COUNT
	.align		4
        /*006c*/ 	.byte	0x03, 0x1b
        /*006e*/ 	.short	0x00ff


	//----- nvinfo : EIATTR_NUM_BARRIERS
	.align		4
        /*0070*/ 	.byte	0x02, 0x4c
        /*0072*/ 	.byte	0x01
	.zero		1


	//----- nvinfo : EIATTR_MERCURY_ISA_VERSION
	.align		4
        /*0074*/ 	.byte	0x03, 0x5f
        /*0076*/ 	.short	0x0101


	//----- nvinfo : EIATTR_UNUSED_LOAD_BYTE_OFFSET
	.align		4
        /*0078*/ 	.byte	0x04, 0x44
        /*007a*/ 	.short	(.L_139 - .L_138)


	//   ....[0]....
.L_138:
        /*007c*/ 	.word	0x00000540
        /*0080*/ 	.word	0x00000fff


	//----- nvinfo : EIATTR_COOP_GROUP_MASK_REGIDS
	.align		4
.L_139:
        /*0084*/ 	.byte	0x04, 0x29
        /*0086*/ 	.short	(.L_141 - .L_140)


	//   ....[0]....
.L_140:
        /*0088*/ 	.word	0xffffffff


	//   ....[1]....
        /*008c*/ 	.word	0xffffffff


	//   ....[2]....
        /*0090*/ 	.word	0xffffffff


	//   ....[3]....
        /*0094*/ 	.word	0xffffffff


	//   ....[4]....
        /*0098*/ 	.word	0xffffffff


	//   ....[5]....
        /*009c*/ 	.word	0xffffffff


	//   ....[6]....
        /*00a0*/ 	.word	0xffffffff


	//   ....[7]....
        /*00a4*/ 	.word	0xffffffff


	//   ....[8]....
        /*00a8*/ 	.word	0xffffffff


	//   ....[9]....
        /*00ac*/ 	.word	0xffffffff


	//----- nvinfo : EIATTR_COOP_GROUP_INSTR_OFFSETS
	.align		4
.L_141:
        /*00b0*/ 	.byte	0x04, 0x28
        /*00b2*/ 	.short	(.L_143 - .L_142)


	//   ....[0]....
.L_142:
        /*00b4*/ 	.word	0x000001e0


	//   ....[1]....
        /*00b8*/ 	.word	0x000001f0


	//   ....[2]....
        /*00bc*/ 	.word	0x00000230


	//   ....[3]....
        /*00c0*/ 	.word	0x00000240


	//   ....[4]....
        /*00c4*/ 	.word	0x00000270


	//   ....[5]....
        /*00c8*/ 	.word	0x00000280


	//   ....[6]....
        /*00cc*/ 	.word	0x000002c0


	//   ....[7]....
        /*00d0*/ 	.word	0x000002e0


	//   ....[8]....
        /*00d4*/ 	.word	0x00000390


	//   ....[9]....
        /*00d8*/ 	.word	0x000003b0


	//----- nvinfo : EIATTR_VRC_CTA_INIT_COUNT
	.align		4
.L_143:
        /*00dc*/ 	.byte	0x02, 0x4a
	.zero		1
	.zero		1


	//----- nvinfo : EIATTR_EXIT_INSTR_OFFSETS
	.align		4
        /*00e0*/ 	.byte	0x04, 0x1c
        /*00e2*/ 	.short	(.L_145 - .L_144)


	//   ....[0]....
.L_144:
        /*00e4*/ 	.word	0x000004b0


	//   ....[1]....
        /*00e8*/ 	.word	0x000005c0


	//----- nvinfo : EIATTR_CRS_STACK_SIZE
	.align		4
.L_145:
        /*00ec*/ 	.byte	0x04, 0x1e
        /*00ee*/ 	.short	(.L_147 - .L_146)
.L_146:
        /*00f0*/ 	.word	0x00000000


	//----- nvinfo : EIATTR_CBANK_PARAM_SIZE
	.align		4
.L_147:
        /*00f4*/ 	.byte	0x03, 0x19
        /*00f6*/ 	.short	0x0030


	//----- nvinfo : EIATTR_PARAM_CBANK
	.align		4
        /*00f8*/ 	.byte	0x04, 0x0a
        /*00fa*/ 	.short	(.L_149 - .L_148)
	.align		4
.L_148:
        /*00fc*/ 	.word	index@(.nv.constant0.ComputeInternalGradientsCUDAKernel)
        /*0100*/ 	.short	0x0380
        /*0102*/ 	.short	0x0030


	//----- nvinfo : EIATTR_SW_WAR
	.align		4
.L_149:
        /*0104*/ 	.byte	0x04, 0x36
        /*0106*/ 	.short	(.L_151 - .L_150)
.L_150:
        /*0108*/ 	.word	0x00000008
.L_151:


//--------------------- .nv.info.RowwiseMomentsCUDAKernel --------------------------
	.section	.nv.info.RowwiseMomentsCUDAKernel,"",@"SHT_CUDA_INFO"
	.sectionflags	@""
	.align	4


	//----- nvinfo : EIATTR_CUDA_API_VERSION
	.align		4
        /*0000*/ 	.byte	0x04, 0x37
        /*0002*/ 	.short	(.L_153 - .L_152)
.L_152:
        /*0004*/ 	.word	0x00000082


	//----- nvinfo : EIATTR_KPARAM_INFO
	.align		4
.L_153:
        /*0008*/ 	.byte	0x04, 0x17
        /*000a*/ 	.short	(.L_155 - .L_154)
.L_154:
        /*000c*/ 	.word	0x00000000
        /*0010*/ 	.short	0x0003
        /*0012*/ 	.short	0x0018
        /*0014*/ 	.byte	0x00, 0xf5, 0x21, 0x00


	//----- nvinfo : EIATTR_KPARAM_INFO
	.align		4
.L_155:
        /*0018*/ 	.byte	0x04, 0x17
        /*001a*/ 	.short	(.L_157 - .L_156)
.L_156:
        /*001c*/ 	.word	0x00000000
        /*0020*/ 	.short	0x0002
        /*0022*/ 	.short	0x0010
        /*0024*/ 	.byte	0x00, 0xf5, 0x21, 0x00


	//----- nvinfo : EIATTR_KPARAM_INFO
	.align		4
.L_157:
        /*0028*/ 	.byte	0x04, 0x17
        /*002a*/ 	.short	(.L_159 - .L_158)
.L_158:
        /*002c*/ 	.word	0x00000000
        /*0030*/ 	.short	0x0001
        /*0032*/ 	.short	0x0008
        /*0034*/ 	.byte	0x00, 0xf5, 0x21, 0x00


	//----- nvinfo : EIATTR_KPARAM_INFO
	.align		4
.L_159:
        /*0038*/ 	.byte	0x04, 0x17
        /*003a*/ 	.short	(.L_161 - .L_160)
.L_160:
        /*003c*/ 	.word	0x00000000
        /*0040*/ 	.short	0x0000
        /*0042*/ 	.short	0x0000
        /*0044*/ 	.byte	0x00, 0xf0, 0x11, 0x00


	//----- nvinfo : EIATTR_SPARSE_MMA_MASK
	.align		4
.L_161:
        /*0048*/ 	.byte	0x03, 0x50
        /*004a*/ 	.short	0x0000


	//----- nvinfo : EIATTR_MAXREG_COUNT
	.align		4
        /*004c*/ 	.byte	0x03, 0x1b
        /*004e*/ 	.short	0x00ff


	//----- nvinfo : EIATTR_NUM_BARRIERS
	.align		4
        /*0050*/ 	.byte	0x02, 0x4c
        /*0052*/ 	.byte	0x01
	.zero		1


	//----- nvinfo : EIATTR_MERCURY_ISA_VERSION
	.align		4
        /*0054*/ 	.byte	0x03, 0x5f
        /*0056*/ 	.short	0x0101


	//----- nvinfo : EIATTR_UNUSED_LOAD_BYTE_OFFSET
	.align		4
        /*0058*/ 	.byte	0x04, 0x44
        /*005a*/ 	.short	(.L_163 - .L_162)


	//   ....[0]....
.L_162:
        /*005c*/ 	.word	0x000005a0
        /*0060*/ 	.word	0x00000fff


	//----- nvinfo : EIATTR_COOP_GROUP_MASK_REGIDS
	.align		4
.L_163:
        /*0064*/ 	.byte	0x04, 0x29
        /*0066*/ 	.short	(.L_165 - .L_164)


	//   ....[0]....
.L_164:
        /*0068*/ 	.word	0xffffffff


	//   ....[1]....
        /*006c*/ 	.word	0xffffffff


	//   ....[2]....
        /*0070*/ 	.word	0xffffffff


	//   ....[3]....
        /*0074*/ 	.word	0xffffffff


	//   ....[4]....
        /*0078*/ 	.word	0xffffffff


	//   ....[5]....
        /*007c*/ 	.word	0xffffffff


	//   ....[6]....
        /*0080*/ 	.word	0xffffffff


	//   ....[7]....
        /*0084*/ 	.word	0xffffffff


	//   ....[8]....
        /*0088*/ 	.word	0xffffffff


	//   ....[9]....
        /*008c*/ 	.word	0xffffffff


	//----- nvinfo : EIATTR_COOP_GROUP_INSTR_OFFSETS
	.align		4
.L_165:
        /*0090*/ 	.byte	0x04, 0x28
        /*0092*/ 	.short	(.L_167 - .L_166)


	//   ....[0]....
.L_166:
        /*0094*/ 	.word	0x00000180


	//   ....[1]....
        /*0098*/ 	.word	0x00000190


	//   ....[2]....
        /*009c*/ 	.word	0x000001d0


	//   ....[3]....
        /*00a0*/ 	.word	0x000001e0


	//   ....[4]....
        /*00a4*/ 	.word	0x00000240


	//   ....[5]....
        /*00a8*/ 	.word	0x00000260


	//   ....[6]....
        /*00ac*/ 	.word	0x000002c0


	//   ....[7]....
        /*00b0*/ 	.word	0x000002f0


	//   ....[8]....
        /*00b4*/ 	.word	0x00000380


	//   ....[9]....
        /*00b8*/ 	.word	0x000003a0


	//----- nvinfo : EIATTR_VRC_CTA_INIT_COUNT
	.align		4
.L_167:
        /*00bc*/ 	.byte	0x02, 0x4a
	.zero		1
	.zero		1


	//----- nvinfo : EIATTR_EXIT_INSTR_OFFSETS
	.align		4
        /*00c0*/ 	.byte	0x04, 0x1c
        /*00c2*/ 	.short	(.L_169 - .L_168)


	//   ....[0]....
.L_168:
        /*00c4*/ 	.word	0x00000450


	//   ....[1]....
        /*00c8*/ 	.word	0x00000650


	//----- nvinfo : EIATTR_CRS_STACK_SIZE
	.align		4
.L_169:
        /*00cc*/ 	.byte	0x04, 0x1e
        /*00ce*/ 	.short	(.L_171 - .L_170)
.L_170:
        /*00d0*/ 	.word	0x00000000


	//----- nvinfo : EIATTR_CBANK_PARAM_SIZE
	.align		4
.L_171:
        /*00d4*/ 	.byte	0x03, 0x19
        /*00d6*/ 	.short	0x0020


	//----- nvinfo : EIATTR_PARAM_CBANK
	.align		4
        /*00d8*/ 	.byte	0x04, 0x0a
        /*00da*/ 	.short	(.L_173 - .L_172)
	.align		4
.L_172:
        /*00dc*/ 	.word	index@(.nv.constant0.RowwiseMomentsCUDAKernel)
        /*00e0*/ 	.short	0x0380
        /*00e2*/ 	.short	0x0020


	//----- nvinfo : EIATTR_SW_WAR
	.align		4
.L_173:
        /*00e4*/ 	.byte	0x04, 0x36
        /*00e6*/ 	.short	(.L_175 - .L_174)
.L_174:
        /*00e8*/ 	.word	0x00000008
.L_175:


//--------------------- .nv.info.LayerNormForwardCUDAKernel --------------------------
	.section	.nv.info.LayerNormForwardCUDAKernel,"",@"SHT_CUDA_INFO"
	.sectionflags	@""
	.align	4


	//----- nvinfo : EIATTR_CUDA_API_VERSION
	.align		4
        /*0000*/ 	.byte	0x04, 0x37
        /*0002*/ 	.short	(.L_177 - .L_176)
.L_176:
        /*0004*/ 	.word	0x00000082


	//----- nvinfo : EIATTR_KPARAM_INFO
	.align		4
.L_177:
        /*0008*/ 	.byte	0x04, 0x17
        /*000a*/ 	.short	(.L_179 - .L_178)
.L_178:
        /*000c*/ 	.word	0x00000000
        /*0010*/ 	.short	0x0007
        /*0012*/ 	.short	0x0030
        /*0014*/ 	.byte	0x00, 0xf5, 0x21, 0x00


	//----- nvinfo : EIATTR_KPARAM_INFO
	.align		4
.L_179:
        /*0018*/ 	.byte	0x04, 0x17
        /*001a*/ 	.short	(.L_181 - .L_180)
.L_180:
        /*001c*/ 	.word	0x00000000
        /*0020*/ 	.short	0x0006
        /*0022*/ 	.short	0x0028
        /*0024*/ 	.byte	0x00, 0xf5, 0x21, 0x00


	//----- nvinfo : EIATTR_KPARAM_INFO
	.align		4
.L_181:
        /*0028*/ 	.byte	0x04, 0x17
        /*002a*/ 	.short	(.L_183 - .L_182)
.L_182:
        /*002c*/ 	.word	0x00000000
        /*0030*/ 	.short	0x0005
        /*0032*/ 	.short	0x0020
        /*0034*/ 	.byte	0x00, 0xf5, 0x21, 0x00


	//----- nvinfo : EIATTR_KPARAM_INFO
	.align		4
.L_183:
        /*0038*/ 	.byte	0x04, 0x17
        /*003a*/ 	.short	(.L_185 - .L_184)
.L_184:
        /*003c*/ 	.word	0x00000000
        /*0040*/ 	.short	0x0004
        /*0042*/ 	.short	0x0018
        /*0044*/ 	.byte	0x00, 0xf5, 0x21, 0x00


	//----- nvinfo : EIATTR_KPARAM_INFO
	.align		4
.L_185:
        /*0048*/ 	.byte	0x04, 0x17
        /*004a*/ 	.short	(.L_187 - .L_186)
.L_186:
        /*004c*/ 	.word	0x00000000
        /*0050*/ 	.short	0x0003
        /*0052*/ 	.short	0x0010
        /*0054*/ 	.byte	0x00, 0xf5, 0x21, 0x00


	//----- nvinfo : EIATTR_KPARAM_INFO
	.align		4
.L_187:
        /*0058*/ 	.byte	0x04, 0x17
        /*005a*/ 	.short	(.L_189 - .L_188)
.L_188:
        /*005c*/ 	.word	0x00000000
        /*0060*/ 	.short	0x0002
        /*0062*/ 	.short	0x0008
        /*0064*/ 	.byte	0x00, 0xf5, 0x21, 0x00


	//----- nvinfo : EIATTR_KPARAM_INFO
	.align		4
.L_189:
        /*0068*/ 	.byte	0x04, 0x17
        /*006a*/ 	.short	(.L_191 - .L_190)
.L_190:
        /*006c*/ 	.word	0x00000000
        /*0070*/ 	.short	0x0001
        /*0072*/ 	.short	0x0004
        /*0074*/ 	.byte	0x00, 0xf0, 0x11, 0x00


	//----- nvinfo : EIATTR_KPARAM_INFO
	.align		4
.L_191:
        /*0078*/ 	.byte	0x04, 0x17
        /*007a*/ 	.short	(.L_193 - .L_192)
.L_192:
        /*007c*/ 	.word	0x00000000
        /*0080*/ 	.short	0x0000
        /*0082*/ 	.short	0x0000
        /*0084*/ 	.byte	0x00, 0xf0, 0x11, 0x00


	//----- nvinfo : EIATTR_SPARSE_MMA_MASK
	.align		4
.L_193:
        /*0088*/ 	.byte	0x03, 0x50
        /*008a*/ 	.short	0x0000


	//----- nvinfo : EIATTR_MAXREG_COUNT
	.align		4
        /*008c*/ 	.byte	0x03, 0x1b
        /*008e*/ 	.short	0x00ff


	//----- nvinfo : EIATTR_MERCURY_ISA_VERSION
	.align		4
        /*0090*/ 	.byte	0x03, 0x5f
        /*0092*/ 	.short	0x0101


	//----- nvinfo : EIATTR_VRC_CTA_INIT_COUNT
	.align		4
        /*0094*/ 	.byte	0x02, 0x4a
	.zero		1
	.zero		1


	//----- nvinfo : EIATTR_EXIT_INSTR_OFFSETS
	.align		4
        /*0098*/ 	.byte	0x04, 0x1c
        /*009a*/ 	.short	(.L_195 - .L_194)


	//   ....[0]....
.L_194:
        /*009c*/ 	.word	0x00000070


	//   ....[1]....
        /*00a0*/ 	.word	0x00000360


	//----- nvinfo : EIATTR_CBANK_PARAM_SIZE
	.align		4
.L_195:
        /*00a4*/ 	.byte	0x03, 0x19
        /*00a6*/ 	.short	0x0038


	//----- nvinfo : EIATTR_PARAM_CBANK
	.align		4
        /*00a8*/ 	.byte	0x04, 0x0a
        /*00aa*/ 	.short	(.L_197 - .L_196)
	.align		4
.L_196:
        /*00ac*/ 	.word	index@(.nv.constant0.LayerNormForwardCUDAKernel)
        /*00b0*/ 	.short	0x0380
        /*00b2*/ 	.short	0x0038


	//----- nvinfo : EIATTR_SW_WAR
	.align		4
.L_197:
        /*00b4*/ 	.byte	0x04, 0x36
        /*00b6*/ 	.short	(.L_199 - .L_198)
.L_198:
        /*00b8*/ 	.word	0x00000008
.L_199:


//--------------------- .nv.info.ComputeSigmaAndFusedParamsCUDAKernel --------------------------
	.section	.nv.info.ComputeSigmaAndFusedParamsCUDAKernel,"",@"SHT_CUDA_INFO"
	.sectionflags	@""
	.align	4


	//----- nvinfo : EIATTR_CUDA_API_VERSION
	.align		4
        /*0000*/ 	.byte	0x04, 0x37
        /*0002*/ 	.short	(.L_201 - .L_200)
.L_200:
        /*0004*/ 	.word	0x00000082


	//----- nvinfo : EIATTR_KPARAM_INFO
	.align		4
.L_201:
        /*0008*/ 	.byte	0x04, 0x17
        /*000a*/ 	.short	(.L_203 - .L_202)
.L_202:
        /*000c*/ 	.word	0x00000000
        /*0010*/ 	.short	0x0006
        /*0012*/ 	.short	0x0028
        /*0014*/ 	.byte	0x00, 0xf5, 0x21, 0x00


	//----- nvinfo : EIATTR_KPARAM_INFO
	.align		4
.L_203:
        /*0018*/ 	.byte	0x04, 0x17
        /*001a*/ 	.short	(.L_205 - .L_204)
.L_204:
        /*001c*/ 	.word	0x00000000
        /*0020*/ 	.short	0x0005
        /*0022*/ 	.short	0x0020
        /*0024*/ 	.byte	0x00, 0xf5, 0x21, 0x00


	//----- nvinfo : EIATTR_KPARAM_INFO
	.align		4
.L_205:
        /*0028*/ 	.byte	0x04, 0x17
        /*002a*/ 	.short	(.L_207 - .L_206)
.L_206:
        /*002c*/ 	.word	0x00000000
        /*0030*/ 	.short	0x0004
        /*0032*/ 	.short	0x0018
        /*0034*/ 	.byte	0x00, 0xf5, 0x21, 0x00


	//----- nvinfo : EIATTR_KPARAM_INFO
	.align		4
.L_207:
        /*0038*/ 	.byte	0x04, 0x17
        /*003a*/ 	.short	(.L_209 - .L_208)
.L_208:
        /*003c*/ 	.word	0x00000000
        /*0040*/ 	.short	0x0003
        /*0042*/ 	.short	0x0010
        /*0044*/ 	.byte	0x00, 0xf5, 0x21, 0x00


	//----- nvinfo : EIATTR_KPARAM_INFO
	.align		4
.L_209:
        /*0048*/ 	.byte	0x04, 0x17
        /*004a*/ 	.short	(.L_211 - .L_210)
.L_210:
        /*004c*/ 	.word	0x00000000
        /*0050*/ 	.short	0x0002
        /*0052*/ 	.short	0x0008
        /*0054*/ 	.byte	0x00, 0xf5, 0x21, 0x00


	//----- nvinfo : EIATTR_KPARAM_INFO
	.align		4
.L_211:
        /*0058*/ 	.byte	0x04, 0x17
        /*005a*/ 	.short	(.L_213 - .L_212)
.L_212:
        /*005c*/ 	.word	0x00000000
        /*0060*/ 	.short	0x0001
        /*0062*/ 	.short	0x0004
        /*0064*/ 	.byte	0x00, 0xf0, 0x11, 0x00


	//----- nvinfo : EIATTR_KPARAM_INFO
	.align		4
.L_213:
        /*0068*/ 	.byte	0x04, 0x17
        /*006a*/ 	.short	(.L_215 - .L_214)
.L_214:
        /*006c*/ 	.word	0x00000000
        /*0070*/ 	.short	0x0000
        /*0072*/ 	.short	0x0000
        /*0074*/ 	.byte	0x00, 0xf0, 0x11, 0x00


	//----- nvinfo : EIATTR_SPARSE_MMA_MASK
	.align		4
.L_215:
        /*0078*/ 	.byte	0x03, 0x50
        /*007a*/ 	.short	0x0000


	//----- nvinfo : EIATTR_MAXREG_COUNT
	.align		4
        /*007c*/ 	.byte	0x03, 0x1b
        /*007e*/ 	.short	0x00ff


	//----- nvinfo : EIATTR_MERCURY_ISA_VERSION
	.align		4
        /*0080*/ 	.byte	0x03, 0x5f
        /*0082*/ 	.short	0x0101


	//----- nvinfo : EIATTR_VRC_CTA_INIT_COUNT
	.align		4
        /*0084*/ 	.byte	0x02, 0x4a
	.zero		1
	.zero		1


	//----- nvinfo : EIATTR_EXIT_INSTR_OFFSETS
	.align		4
        /*0088*/ 	.byte	0x04, 0x1c
        /*008a*/ 	.short	(.L_217 - .L_216)


	//   ....[0]....
.L_216:
        /*008c*/ 	.word	0x00000060


	//   ....[1]....
        /*0090*/ 	.word	0x00000200


	//----- nvinfo : EIATTR_CBANK_PARAM_SIZE
	.align		4
.L_217:
        /*0094*/ 	.byte	0x03, 0x19
        /*0096*/ 	.short	0x0030


	//----- nvinfo : EIATTR_PARAM_CBANK
	.align		4
        /*0098*/ 	.byte	0x04, 0x0a
        /*009a*/ 	.short	(.L_219 - .L_218)
	.align		4
.L_218:
        /*009c*/ 	.word	index@(.nv.constant0.ComputeSigmaAndFusedParamsCUDAKernel)
        /*00a0*/ 	.short	0x0380
        /*00a2*/ 	.short	0x0030


	//----- nvinfo : EIATTR_SW_WAR
	.align		4
.L_219:
        /*00a4*/ 	.byte	0x04, 0x36
        /*00a6*/ 	.short	(.L_221 - .L_220)
.L_220:
        /*00a8*/ 	.word	0x00000008
.L_221:


//--------------------- .nv.callgraph             --------------------------
	.section	.nv.callgraph,"",@"SHT_CUDA_CALLGRAPH"
	.align	4
	.sectionentsize	8
	.align		4
        /*0000*/ 	.word	0x00000000
	.align		4
        /*0004*/ 	.word	0xffffffff
	.align		4
        /*0008*/ 	.word	0x00000000
	.align		4
        /*000c*/ 	.word	0xfffffffe
	.align		4
        /*0010*/ 	.word	0x00000000
	.align		4
        /*0014*/ 	.word	0xfffffffd
	.align		4
        /*0018*/ 	.word	0x00000000
	.align		4
        /*001c*/ 	.word	0xfffffffc


//--------------------- .nv.constant4             --------------------------
	.section	.nv.constant4,"a",@progbits
	.align	8
	.align		8
.nv.constant4:
        /*0000*/ 	.dword	_ZN34_INTERNAL_8728eb4e_4_k_cu_4db2da6a4cuda3std3__45__cpo5beginE
	.align		8
        /*0008*/ 	.dword	_ZN34_INTERNAL_8728eb4e_4_k_cu_4db2da6a4cuda3std3__45__cpo3endE
	.align		8
        /*0010*/ 	.dword	_ZN34_INTERNAL_8728eb4e_4_k_cu_4db2da6a4cuda3std3__45__cpo6cbeginE
	.align		8
        /*0018*/ 	.dword	_ZN34_INTERNAL_8728eb4e_4_k_cu_4db2da6a4cuda3std3__45__cpo4cendE
	.align		8
        /*0020*/ 	.dword	_ZN34_INTERNAL_8728eb4e_4_k_cu_4db2da6a4cuda3std3__45__cpo6rbeginE
	.align		8
        /*0028*/ 	.dword	_ZN34_INTERNAL_8728eb4e_4_k_cu_4db2da6a4cuda3std3__45__cpo4rendE
	.align		8
        /*0030*/ 	.dword	_ZN34_INTERNAL_8728eb4e_4_k_cu_4db2da6a4cuda3std3__45__cpo7crbeginE
	.align		8
        /*0038*/ 	.dword	_ZN34_INTERNAL_8728eb4e_4_k_cu_4db2da6a4cuda3std3__45__cpo5crendE
	.align		8
        /*0040*/ 	.dword	_ZN34_INTERNAL_8728eb4e_4_k_cu_4db2da6a4cuda3std3__436_GLOBAL__N__8728eb4e_4_k_cu_4db2da6a6ignoreE
	.align		8
        /*0048*/ 	.dword	_ZN34_INTERNAL_8728eb4e_4_k_cu_4db2da6a4cuda3std3__419piecewise_constructE
	.align		8
        /*0050*/ 	.dword	_ZN34_INTERNAL_8728eb4e_4_k_cu_4db2da6a4cuda3std3__48in_placeE
	.align		8
        /*0058*/ 	.dword	_ZN34_INTERNAL_8728eb4e_4_k_cu_4db2da6a4cuda3std3__420unreachable_sentinelE
	.align		8
        /*0060*/ 	.dword	_ZN34_INTERNAL_8728eb4e_4_k_cu_4db2da6a4cuda3std6ranges3__45__cpo4swapE
	.align		8
        /*0068*/ 	.dword	_ZN34_INTERNAL_8728eb4e_4_k_cu_4db2da6a4cuda3std6ranges3__45__cpo9iter_moveE
	.align		8
        /*0070*/ 	.dword	_ZN34_INTERNAL_8728eb4e_4_k_cu_4db2da6a4cuda3std6ranges3__45__cpo5beginE
	.align		8
        /*0078*/ 	.dword	_ZN34_INTERNAL_8728eb4e_4_k_cu_4db2da6a4cuda3std6ranges3__45__cpo3endE
	.align		8
        /*0080*/ 	.dword	_ZN34_INTERNAL_8728eb4e_4_k_cu_4db2da6a4cuda3std6ranges3__45__cpo6cbeginE
	.align		8
        /*0088*/ 	.dword	_ZN34_INTERNAL_8728eb4e_4_k_cu_4db2da6a4cuda3std6ranges3__45__cpo4cendE
	.align		8
        /*0090*/ 	.dword	_ZN34_INTERNAL_8728eb4e_4_k_cu_4db2da6a4cuda3std6ranges3__45__cpo7advanceE
	.align		8
        /*0098*/ 	.dword	_ZN34_INTERNAL_8728eb4e_4_k_cu_4db2da6a4cuda3std6ranges3__45__cpo9iter_swapE
	.align		8
        /*00a0*/ 	.dword	_ZN34_INTERNAL_8728eb4e_4_k_cu_4db2da6a4cuda3std6ranges3__45__cpo4nextE
	.align		8
        /*00a8*/ 	.dword	_ZN34_INTERNAL_8728eb4e_4_k_cu_4db2da6a4cuda3std6ranges3__45__cpo4prevE
	.align		8
        /*00b0*/ 	.dword	_ZN34_INTERNAL_8728eb4e_4_k_cu_4db2da6a4cuda3std6ranges3__45__cpo4dataE
	.align		8
        /*00b8*/ 	.dword	_ZN34_INTERNAL_8728eb4e_4_k_cu_4db2da6a4cuda3std6ranges3__45__cpo5cdataE
	.align		8
        /*00c0*/ 	.dword	_ZN34_INTERNAL_8728eb4e_4_k_cu_4db2da6a4cuda3std6ranges3__45__cpo4sizeE
	.align		8
        /*00c8*/ 	.dword	_ZN34_INTERNAL_8728eb4e_4_k_cu_4db2da6a4cuda3std6ranges3__45__cpo5ssizeE
	.align		8
        /*00d0*/ 	.dword	_ZN34_INTERNAL_8728eb4e_4_k_cu_4db2da6a4cuda3std6ranges3__45__cpo8distanceE
	.align		8
        /*00d8*/ 	.dword	_ZN34_INTERNAL_8728eb4e_4_k_cu_4db2da6a6thrust24THRUST_300001_SM_1000_NS6system6detail10sequential3seqE


//--------------------- .text.LayerNormBackwardCUDAKernel --------------------------
	.section	.text.LayerNormBackwardCUDAKernel,"ax",@progbits
	.align	128
        .global         LayerNormBackwardCUDAKernel
        .type           LayerNormBackwardCUDAKernel,@function
        .size           LayerNormBackwardCUDAKernel,(.L_x_28 - LayerNormBackwardCUDAKernel)
        .other          LayerNormBackwardCUDAKernel,@"STO_CUDA_ENTRY STV_DEFAULT"
LayerNormBackwardCUDAKernel:
.text.LayerNormBackwardCUDAKernel:
[----:B------:R-:W-:Y:S01]  /*0000*/  LDC R1, c[0x0][0x37c] ;  /* 0x0000df00ff017b82 */ /* 0x000fe20000000800 */
[----:B------:R-:W0:Y:S07]  /*0010*/  S2R R0, SR_CTAID.X ;  /* 0x0000000000007919 */ /* 0x000e2e0000002500 */
[----:B------:R-:W1:Y:S01]  /*0020*/  LDC.64 R2, c[0x0][0x380] ;  /* 0x0000e000ff027b82 */ /* 0x000e620000000a00 */
[----:B------:R-:W0:Y:S01]  /*0030*/  S2R R7, SR_TID.X ;  /* 0x0000000000077919 */ /* 0x000e220000002100 */
[----:B-1----:R-:W-:Y:S01]  /*0040*/  IMAD R5, R3, R2, RZ ;  /* 0x0000000203057224 */ /* 0x002fe200078e02ff */
[----:B0-----:R-:W-:-:S04]  /*0050*/  LEA R0, R0, R7, 0x7 ;  /* 0x0000000700007211 */ /* 0x001fc800078e38ff */
[----:B------:R-:W-:-:S13]  /*0060*/  ISETP.GE.AND P0, PT, R0, R5, PT ;  /* 0x000000050000720c */ /* 0x000fda0003f06270 */
[----:B------:R-:W-:Y:S05]  /*0070*/  @P0 EXIT ;  /* 0x000000000000094d */ /* 0x000fea0003800000 */
[----:B------:R-:W-:Y:S01]  /*0080*/  IABS R7, R3 ;  /* 0x0000000300077213 */ /* 0x000fe20000000000 */
[----:B------:R-:W0:Y:S01]  /*0090*/  LDC.64 R12, c[0x0][0x388] ;  /* 0x0000e200ff0c7b82 */ /* 0x000e220000000a00 */
[----:B------:R-:W1:Y:S02]  /*00a0*/  LDCU.64 UR4, c[0x0][0x358] ;  /* 0x00006b00ff0477ac */ /* 0x000e640008000a00 */
[----:B------:R-:W2:Y:S05]  /*00b0*/  I2F.RP R2, R7 ;  /* 0x0000000700027306 */ /* 0x000eaa0000209400 */
[----:B------:R-:W3:Y:S08]  /*00c0*/  LDC.64 R14, c[0x0][0x3a0] ;  /* 0x0000e800ff0e7b82 */ /* 0x000ef00000000a00 */
[----:B------:R-:W4:Y:S01]  /*00d0*/  LDC.64 R16, c[0x0][0x390] ;  /* 0x0000e400ff107b82 */ /* 0x000f220000000a00 */
[----:B--2---:R-:W2:Y:S07]  /*00e0*/  MUFU.RCP R2, R2 ;  /* 0x0000000200027308 */ /* 0x004eae0000001000 */
[----:B------:R-:W5:Y:S01]  /*00f0*/  LDC.64 R10, c[0x0][0x3a8] ;  /* 0x0000ea00ff0a7b82 */ /* 0x000f620000000a00 */
[----:B0-----:R-:W-:-:S06]  /*0100*/  IMAD.WIDE R12, R0, 0x4, R12 ;  /* 0x00000004000c7825 */ /* 0x001fcc00078e020c */
[----:B-1----:R-:W5:Y:S01]  /*0110*/  LDG.E R12, desc[UR4][R12.64] ;  /* 0x000000040c0c7981 */ /* 0x002f62000c1e1900 */
[----:B--2---:R-:W-:-:S04]  /*0120*/  IADD3 R4, PT, PT, R2, 0xffffffe, RZ ;  /* 0x0ffffffe02047810 */ /* 0x004fc80007ffe0ff */
[----:B------:R0:W1:Y:S02]  /*0130*/  F2I.FTZ.U32.TRUNC.NTZ R5, R4 ;  /* 0x0000000400057305 */ /* 0x000064000021f000 */
[----:B0-----:R-:W-:Y:S01]  /*0140*/  HFMA2 R4, -RZ, RZ, 0, 0 ;  /* 0x00000000ff047431 */ /* 0x001fe200000001ff */
[----:B-1----:R-:W-:-:S05]  /*0150*/  IADD3 R6, PT, PT, RZ, -R5, RZ ;  /* 0x80000005ff067210 */ /* 0x002fca0007ffe0ff */
[----:B------:R-:W-:Y:S01]  /*0160*/  IMAD R9, R6, R7, RZ ;  /* 0x0000000706097224 */ /* 0x000fe200078e02ff */
[----:B------:R-:W-:-:S03]  /*0170*/  IABS R6, R0 ;  /* 0x0000000000067213 */ /* 0x000fc60000000000 */
[----:B------:R-:W-:-:S06]  /*0180*/  IMAD.HI.U32 R5, R5, R9, R4 ;  /* 0x0000000905057227 */ /* 0x000fcc00078e0004 */
[----:B------:R-:W-:Y:S02]  /*0190*/  IMAD.HI.U32 R9, R5, R6, RZ ;  /* 0x0000000605097227 */ /* 0x000fe400078e00ff */
[----:B------:R-:W0:Y:S03]  /*01a0*/  LDC.64 R4, c[0x0][0x398] ;  /* 0x0000e600ff047b82 */ /* 0x000e260000000a00 */
[----:B------:R-:W-:-:S05]  /*01b0*/  IADD3 R2, PT, PT, -R9, RZ, RZ ;  /* 0x000000ff09027210 */ /* 0x000fca0007ffe1ff */
[----:B------:R-:W-:-:S05]  /*01c0*/  IMAD R2, R7, R2, R6 ;  /* 0x0000000207027224 */ /* 0x000fca00078e0206 */
[----:B------:R-:W-:-:S13]  /*01d0*/  ISETP.GT.U32.AND P2, PT, R7, R2, PT ;  /* 0x000000020700720c */ /* 0x000fda0003f44070 */
[-C--:B------:R-:W-:Y:S02]  /*01e0*/  @!P2 IADD3 R2, PT, PT, R2, -R7.reuse, RZ ;  /* 0x800000070202a210 */ /* 0x080fe40007ffe0ff */
[----:B------:R-:W-:Y:S02]  /*01f0*/  @!P2 IADD3 R9, PT, PT, R9, 0x1, RZ ;  /* 0x000000010909a810 */ /* 0x000fe40007ffe0ff */
[----:B------:R-:W-:Y:S02]  /*0200*/  ISETP.GE.U32.AND P0, PT, R2, R7, PT ;  /* 0x000000070200720c */ /* 0x000fe40003f06070 */
[----:B------:R-:W-:Y:S01]  /*0210*/  LOP3.LUT R2, R0, R3, RZ, 0x3c, !PT ;  /* 0x0000000300027212 */ /* 0x000fe200078e3cff */
[----:B------:R-:W1:Y:S01]  /*0220*/  LDC.64 R6, c[0x0][0x3b0] ;  /* 0x0000ec00ff067b82 */ /* 0x000e620000000a00 */
[----:B------:R-:W-:Y:S02]  /*0230*/  ISETP.NE.AND P2, PT, R3, RZ, PT ;  /* 0x000000ff0300720c */ /* 0x000fe40003f45270 */
[----:B------:R-:W-:-:S07]  /*0240*/  ISETP.GE.AND P1, PT, R2, RZ, PT ;  /* 0x000000ff0200720c */ /* 0x000fce0003f26270 */
[----:B------:R-:W-:-:S06]  /*0250*/  @P0 IADD3 R9, PT, PT, R9, 0x1, RZ ;  /* 0x0000000109090810 */ /* 0x000fcc0007ffe0ff */
[----:B------:R-:W-:Y:S02]  /*0260*/  @!P1 IADD3 R9, PT, PT, -R9, RZ, RZ ;  /* 0x000000ff09099210 */ /* 0x000fe40007ffe1ff */
[----:B------:R-:W-:-:S04]  /*0270*/  @!P2 LOP3.LUT R9, RZ, R3, RZ, 0x33, !PT ;  /* 0x00000003ff09a212 */ /* 0x000fc800078e33ff */
[C---:B------:R-:W-:Y:S01]  /*0280*/  IADD3 R19, PT, PT, -R9.reuse, RZ, RZ ;  /* 0x000000ff09137210 */ /* 0x040fe20007ffe1ff */
[----:B---3--:R-:W-:-:S04]  /*0290*/  IMAD.WIDE R14, R9, 0x4, R14 ;  /* 0x00000004090e7825 */ /* 0x008fc800078e020e */
[----:B------:R-:W-:Y:S02]  /*02a0*/  IMAD R19, R3, R19, R0 ;  /* 0x0000001303137224 */ /* 0x000fe400078e0200 */
[----:B----4-:R-:W-:Y:S01]  /*02b0*/  IMAD.WIDE R2, R0, 0x4, R16 ;  /* 0x0000000400027825 */ /* 0x010fe200078e0210 */
[----:B------:R-:W2:Y:S03]  /*02c0*/  LDG.E R15, desc[UR4][R14.64] ;  /* 0x000000040e0f7981 */ /* 0x000ea6000c1e1900 */
[----:B-----5:R-:W-:Y:S02]  /*02d0*/  IMAD.WIDE R10, R9, 0x4, R10 ;  /* 0x00000004090a7825 */ /* 0x020fe400078e020a */
[----:B------:R-:W3:Y:S02]  /*02e0*/  LDG.E R2, desc[UR4][R2.64] ;  /* 0x0000000402027981 */ /* 0x000ee4000c1e1900 */
[----:B0-----:R-:W-:-:S02]  /*02f0*/  IMAD.WIDE R4, R19, 0x4, R4 ;  /* 0x0000000413047825 */ /* 0x001fc400078e0204 */
[----:B------:R-:W3:Y:S02]  /*0300*/  LDG.E R11, desc[UR4][R10.64] ;  /* 0x000000040a0b7981 */ /* 0x000ee4000c1e1900 */
[----:B-1----:R-:W-:Y:S02]  /*0310*/  IMAD.WIDE R6, R9, 0x4, R6 ;  /* 0x0000000409067825 */ /* 0x002fe400078e0206 */
[----:B------:R-:W4:Y:S01]  /*0320*/  LDG.E R5, desc[UR4][R4.64] ;  /* 0x0000000404057981 */ /* 0x000f22000c1e1900 */
[----:B------:R-:W0:Y:S03]  /*0330*/  LDC.64 R8, c[0x0][0x3b8] ;  /* 0x0000ee00ff087b82 */ /* 0x000e260000000a00 */
[----:B------:R-:W5:Y:S01]  /*0340*/  LDG.E R7, desc[UR4][R6.64] ;  /* 0x0000000406077981 */ /* 0x000f62000c1e1900 */
[----:B0-----:R-:W-:-:S04]  /*0350*/  IMAD.WIDE R8, R0, 0x4, R8 ;  /* 0x0000000400087825 */ /* 0x001fc800078e0208 */
[----:B--2---:R-:W-:Y:S01]  /*0360*/  FMUL R16, R12, R15 ;  /* 0x0000000f0c107220 */ /* 0x004fe20000400000 */
[----:B---3--:R-:W-:-:S04]  /*0370*/  FMUL R17, R2, R11 ;  /* 0x0000000b02117220 */ /* 0x008fc80000400000 */
[----:B----4-:R-:W-:-:S04]  /*0380*/  FFMA R16, R16, R5, R17 ;  /* 0x0000000510107223 */ /* 0x010fc80000000011 */
[----:B-----5:R-:W-:-:S05]  /*0390*/  FADD R13, R16, R7 ;  /* 0x00000007100d7221 */ /* 0x020fca0000000000 */
[----:B------:R-:W-:Y:S01]  /*03a0*/  STG.E desc[UR4][R8.64], R13 ;  /* 0x0000000d08007986 */ /* 0x000fe2000c101904 */
[----:B------:R-:W-:Y:S05]  /*03b0*/  EXIT ;  /* 0x000000000000794d */ /* 0x000fea0003800000 */
.L_x_0:
[----:B------:R-:W-:-:S00]  /*03c0*/  BRA `(.L_x_0) ;  /* 0xfffffffc00fc7947 */ /* 0x000fc0000383ffff */
[----:B------:R-:W-:-:S00]  /*03d0*/  NOP ;  /* 0x0000000000007918 */ /* 0x000fc00000000000 */
        /* <DEDUP_REMOVED lines=10> */
.L_x_28:


//--------------------- .text.ComputeFusedParamsCUDAKernel --------------------------
	.section	.text.ComputeFusedParamsCUDAKernel,"ax",@progbits
	.align	128
        .global         ComputeFusedParamsCUDAKernel
        .type           ComputeFusedParamsCUDAKernel,@function
        .size           ComputeFusedParamsCUDAKernel,(.L_x_26 - ComputeFusedParamsCUDAKernel)
        .other          ComputeFusedParamsCUDAKernel,@"STO_CUDA_ENTRY STV_DEFAULT"
ComputeFusedParamsCUDAKernel:
.text.ComputeFusedParamsCUDAKernel:
[----:B------:R-:W-:Y:S01]  /*0000*/  LDC R1, c[0x0][0x37c] ;  /* 0x0000df00ff017b82 */ /* 0x000fe20000000800 */
[----:B------:R-:W0:Y:S01]  /*0010*/  S2R R3, SR_CTAID.X ;  /* 0x0000000000037919 */ /* 0x000e220000002500 */
[----:B------:R-:W1:Y:S01]  /*0020*/  LDCU UR4, c[0x0][0x380] ;  /* 0x00007000ff0477ac */ /* 0x000e620008000800 */
[----:B------:R-:W0:Y:S02]  /*0030*/  S2R R0, SR_TID.X ;  /* 0x0000000000007919 */ /* 0x000e240000002100 */
[----:B0-----:R-:W-:-:S04]  /*0040*/  LEA R3, R3, R0, 0x7 ;  /* 0x0000000003037211 */ /* 0x001fc800078e38ff */
[----:B-1----:R-:W-:-:S13]  /*0050*/  ISETP.GE.AND P0, PT, R3, UR4, PT ;  /* 0x0000000403007c0c */ /* 0x002fda000bf06270 */
[----:B------:R-:W-:Y:S05]  /*0060*/  @P0 EXIT ;  /* 0x000000000000094d */ /* 0x000fea0003800000 */
[----:B------:R-:W0:Y:S02]  /*0070*/  LDCU UR4, c[0x0][0x384] ;  /* 0x00007080ff0477ac */ /* 0x000e240008000800 */
[----:B0-----:R-:W-:Y:S01]  /*0080*/  I2FP.F32.S32 R2, UR4 ;  /* 0x0000000400027c45 */ /* 0x001fe20008201400 */
[----:B------:R-:W0:Y:S03]  /*0090*/  LDCU.64 UR4, c[0x0][0x358] ;  /* 0x00006b00ff0477ac */ /* 0x000e260008000a00 */
[----:B------:R-:W-:-:S04]  /*00a0*/  IADD3 R0, PT, PT, R2, 0x1800000, RZ ;  /* 0x0180000002007810 */ /* 0x000fc80007ffe0ff */
[----:B------:R-:W-:-:S04]  /*00b0*/  LOP3.LUT R0, R0, 0x7f800000, RZ, 0xc0, !PT ;  /* 0x7f80000000007812 */ /* 0x000fc800078ec0ff */
[----:B------:R-:W-:-:S13]  /*00c0*/  ISETP.GT.U32.AND P0, PT, R0, 0x1ffffff, PT ;  /* 0x01ffffff0000780c */ /* 0x000fda0003f04070 */
[----:B0-----:R-:W-:Y:S05]  /*00d0*/  @P0 BRA `(.L_x_1) ;  /* 0x0000000000100947 */ /* 0x001fea0003800000 */
[----:B------:R-:W-:-:S07]  /*00e0*/  MOV R6, 0x100 ;  /* 0x0000010000067802 */ /* 0x000fce0000000f00 */
[----:B------:R-:W-:Y:S05]  /*00f0*/  CALL.REL.NOINC `($__internal_0_$__cuda_sm20_rcp_rn_f32_slowpath) ;  /* 0x0000000000f87944 */ /* 0x000fea0003c00000 */
[----:B------:R-:W-:Y:S01]  /*0100*/  IMAD.MOV.U32 R4, RZ, RZ, R5 ;  /* 0x000000ffff047224 */ /* 0x000fe200078e0005 */
[----:B------:R-:W-:Y:S06]  /*0110*/  BRA `(.L_x_2) ;  /* 0x0000000000107947 */ /* 0x000fec0003800000 */
.L_x_1:
[----:B------:R-:W0:Y:S02]  /*0120*/  MUFU.RCP R5, R2 ;  /* 0x0000000200057308 */ /* 0x000e240000001000 */
[----:B0-----:R-:W-:-:S04]  /*0130*/  FFMA R0, R2, R5, -1 ;  /* 0xbf80000002007423 */ /* 0x001fc80000000005 */
[----:B------:R-:W-:-:S04]  /*0140*/  FADD.FTZ R0, -R0, -RZ ;  /* 0x800000ff00007221 */ /* 0x000fc80000010100 */
[----:B------:R-:W-:-:S07]  /*0150*/  FFMA R4, R5, R0, R5 ;  /* 0x0000000005047223 */ /* 0x000fce0000000005 */
.L_x_2:
[----:B------:R-:W0:Y:S02]  /*0160*/  LDC.64 R6, c[0x0][0x390] ;  /* 0x0000e400ff067b82 */ /* 0x000e240000000a00 */
[----:B0-----:R-:W-:-:S05]  /*0170*/  IMAD.WIDE R6, R3, 0x4, R6 ;  /* 0x0000000403067825 */ /* 0x001fca00078e0206 */
[----:B------:R-:W2:Y:S01]  /*0180*/  LDG.E R2, desc[UR4][R6.64] ;  /* 0x0000000406027981 */ /* 0x000ea2000c1e1900 */
[----:B------:R-:W-:Y:S01]  /*0190*/  BSSY.RECONVERGENT B0, `(.L_x_3) ;  /* 0x000000d000007945 */ /* 0x000fe20003800200 */
[----:B--2---:R-:W-:-:S04]  /*01a0*/  IADD3 R0, PT, PT, R2, 0x1800000, RZ ;  /* 0x0180000002007810 */ /* 0x004fc80007ffe0ff */
[----:B------:R-:W-:-:S04]  /*01b0*/  LOP3.LUT R0, R0, 0x7f800000, RZ, 0xc0, !PT ;  /* 0x7f80000000007812 */ /* 0x000fc800078ec0ff */
[----:B------:R-:W-:-:S13]  /*01c0*/  ISETP.GT.U32.AND P0, PT, R0, 0x1ffffff, PT ;  /* 0x01ffffff0000780c */ /* 0x000fda0003f04070 */
[----:B------:R-:W-:Y:S05]  /*01d0*/  @P0 BRA `(.L_x_4) ;  /* 0x0000000000100947 */ /* 0x000fea0003800000 */
[----:B------:R-:W-:-:S07]  /*01e0*/  MOV R6, 0x200 ;  /* 0x0000020000067802 */ /* 0x000fce0000000f00 */
[----:B------:R-:W-:Y:S05]  /*01f0*/  CALL.REL.NOINC `($__internal_0_$__cuda_sm20_rcp_rn_f32_slowpath) ;  /* 0x0000000000b87944 */ /* 0x000fea0003c00000 */
[----:B------:R-:W-:Y:S01]  /*0200*/  IMAD.MOV.U32 R0, RZ, RZ, R5 ;  /* 0x000000ffff007224 */ /* 0x000fe200078e0005 */
[----:B------:R-:W-:Y:S06]  /*0210*/  BRA `(.L_x_5) ;  /* 0x0000000000107947 */ /* 0x000fec0003800000 */
.L_x_4:
[----:B------:R-:W0:Y:S02]  /*0220*/  MUFU.RCP R5, R2 ;  /* 0x0000000200057308 */ /* 0x000e240000001000 */
[----:B0-----:R-:W-:-:S04]  /*0230*/  FFMA R0, R2, R5, -1 ;  /* 0xbf80000002007423 */ /* 0x001fc80000000005 */
[----:B------:R-:W-:-:S04]  /*0240*/  FADD.FTZ R0, -R0, -RZ ;  /* 0x800000ff00007221 */ /* 0x000fc80000010100 */
[----:B------:R-:W-:-:S07]  /*0250*/  FFMA R0, R5, R0, R5 ;  /* 0x0000000005007223 */ /* 0x000fce0000000005 */
.L_x_5:
[----:B------:R-:W-:Y:S05]  /*0260*/  BSYNC.RECONVERGENT B0 ;  /* 0x0000000000007941 */ /* 0x000fea0003800200 */
.L_x_3:
[----:B------:R-:W0:Y:S08]  /*0270*/  LDC.64 R12, c[0x0][0x398] ;  /* 0x0000e600ff0c7b82 */ /* 0x000e300000000a00 */
[----:B------:R-:W1:Y:S08]  /*0280*/  LDC.64 R8, c[0x0][0x3a0] ;  /* 0x0000e800ff087b82 */ /* 0x000e700000000a00 */
[----:B------:R-:W2:Y:S08]  /*0290*/  LDC.64 R6, c[0x0][0x388] ;  /* 0x0000e200ff067b82 */ /* 0x000eb00000000a00 */
[----:B------:R-:W3:Y:S01]  /*02a0*/  LDC.64 R14, c[0x0][0x3a8] ;  /* 0x0000ea00ff0e7b82 */ /* 0x000ee20000000a00 */
[----:B0-----:R-:W-:-:S07]  /*02b0*/  IMAD.WIDE R12, R3, 0x4, R12 ;  /* 0x00000004030c7825 */ /* 0x001fce00078e020c */
[----:B------:R-:W0:Y:S01]  /*02c0*/  LDC.64 R10, c[0x0][0x3b0] ;  /* 0x0000ec00ff0a7b82 */ /* 0x000e220000000a00 */
[C---:B-1----:R-:W-:Y:S01]  /*02d0*/  IMAD.WIDE R8, R3.reuse, 0x4, R8 ;  /* 0x0000000403087825 */ /* 0x042fe200078e0208 */
[----:B------:R-:W4:Y:S03]  /*02e0*/  LDG.E R13, desc[UR4][R12.64] ;  /* 0x000000040c0d7981 */ /* 0x000f26000c1e1900 */
[----:B------:R-:W-:Y:S01]  /*02f0*/  FMUL R17, R0, R0 ;  /* 0x0000000000117220 */ /* 0x000fe20000400000 */
[----:B------:R-:W1:Y:S01]  /*0300*/  LDCU.64 UR6, c[0x0][0x3c0] ;  /* 0x00007800ff0677ac */ /* 0x000e620008000a00 */
[----:B------:R-:W4:Y:S01]  /*0310*/  LDG.E R2, desc[UR4][R8.64] ;  /* 0x0000000408027981 */ /* 0x000f22000c1e1900 */
[----:B--2---:R-:W-:-:S05]  /*0320*/  IMAD.WIDE R6, R3, 0x4, R6 ;  /* 0x0000000403067825 */ /* 0x004fca00078e0206 */
[----:B------:R-:W4:Y:S01]  /*0330*/  LDG.E R5, desc[UR4][R6.64] ;  /* 0x0000000406057981 */ /* 0x000f22000c1e1900 */
[----:B------:R-:W-:Y:S01]  /*0340*/  FMUL R17, R17, R0 ;  /* 0x0000000011117220 */ /* 0x000fe20000400000 */
[----:B---3--:R-:W-:-:S04]  /*0350*/  IMAD.WIDE R14, R3, 0x4, R14 ;  /* 0x00000004030e7825 */ /* 0x008fc800078e020e */
[----:B0-----:R-:W-:Y:S01]  /*0360*/  IMAD.WIDE R10, R3, 0x4, R10 ;  /* 0x00000004030a7825 */ /* 0x001fe200078e020a */
[----:B------:R-:W-:Y:S03]  /*0370*/  STG.E desc[UR4][R14.64], R0 ;  /* 0x000000000e007986 */ /* 0x000fe6000c101904 */
[----:B----4-:R-:W-:Y:S02]  /*0380*/  FFMA R2, R2, R5, -R13 ;  /* 0x0000000502027223 */ /* 0x010fe4000000080d */
[----:B------:R-:W0:Y:S02]  /*0390*/  LDC.64 R12, c[0x0][0x3b8] ;  /* 0x0000ee00ff0c7b82 */ /* 0x000e240000000a00 */
[----:B------:R-:W-:-:S04]  /*03a0*/  FMUL R17, R2, R17 ;  /* 0x0000001102117220 */ /* 0x000fc80000400000 */
[----:B------:R-:W-:-:S05]  /*03b0*/  FMUL R17, R17, R4 ;  /* 0x0000000411117220 */ /* 0x000fca0000400000 */
[----:B------:R2:W-:Y:S04]  /*03c0*/  STG.E desc[UR4][R10.64], R17 ;  /* 0x000000110a007986 */ /* 0x0005e8000c101904 */
[----:B------:R-:W3:Y:S04]  /*03d0*/  LDG.E R9, desc[UR4][R8.64] ;  /* 0x0000000408097981 */ /* 0x000ee8000c1e1900 */
[----:B------:R-:W4:Y:S01]  /*03e0*/  LDG.E R2, desc[UR4][R6.64] ;  /* 0x0000000406027981 */ /* 0x000f22000c1e1900 */
[----:B-1----:R-:W-:-:S04]  /*03f0*/  ISETP.NE.U32.AND P0, PT, RZ, UR6, PT ;  /* 0x00000006ff007c0c */ /* 0x002fc8000bf05070 */
[----:B------:R-:W-:Y:S01]  /*0400*/  ISETP.NE.AND.EX P0, PT, RZ, UR7, PT, P0 ;  /* 0x00000007ff007c0c */ /* 0x000fe2000bf05300 */
[----:B---3--:R-:W-:-:S04]  /*0410*/  FMUL R5, R9, R0 ;  /* 0x0000000009057220 */ /* 0x008fc80000400000 */
[----:B------:R-:W-:-:S04]  /*0420*/  FMUL R4, R5, R4 ;  /* 0x0000000405047220 */ /* 0x000fc80000400000 */
[----:B----4-:R-:W-:Y:S01]  /*0430*/  FFMA R2, R17, R2, R4 ;  /* 0x0000000211027223 */ /* 0x010fe20000000004 */
[----:B0-----:R-:W-:-:S04]  /*0440*/  IMAD.WIDE R4, R3, 0x4, R12 ;  /* 0x0000000403047825 */ /* 0x001fc800078e020c */
[----:B--2---:R-:W-:-:S05]  /*0450*/  FADD R11, -R2, -RZ ;  /* 0x800000ff020b7221 */ /* 0x004fca0000000100 */
[----:B------:R0:W-:Y:S01]  /*0460*/  STG.E desc[UR4][R4.64], R11 ;  /* 0x0000000b04007986 */ /* 0x0001e2000c101904 */
[----:B------:R-:W-:Y:S05]  /*0470*/  @!P0 EXIT ;  /* 0x000000000000894d */ /* 0x000fea0003800000 */
[----:B------:R-:W2:Y:S01]  /*0480*/  LDG.E R7, desc[UR4][R6.64] ;  /* 0x0000000406077981 */ /* 0x000ea2000c1e1900 */
[----:B0-----:R-:W0:Y:S02]  /*0490*/  LDC.64 R4, c[0x0][0x3c0] ;  /* 0x0000f000ff047b82 */ /* 0x001e240000000a00 */
[----:B0-----:R-:W-:-:S04]  /*04a0*/  IMAD.WIDE R2, R3, 0x4, R4 ;  /* 0x0000000403027825 */ /* 0x001fc800078e0204 */
[----:B--2---:R-:W-:-:S05]  /*04b0*/  FMUL R9, R7, -R0 ;  /* 0x8000000007097220 */ /* 0x004fca0000400000 */
[----:B------:R-:W-:Y:S01]  /*04c0*/  STG.E desc[UR4][R2.64], R9 ;  /* 0x0000000902007986 */ /* 0x000fe2000c101904 */
[----:B------:R-:W-:Y:S05]  /*04d0*/  EXIT ;  /* 0x000000000000794d */ /* 0x000fea0003800000 */
        .weak           $__internal_0_$__cuda_sm20_rcp_rn_f32_slowpath
        .type           $__internal_0_$__cuda_sm20_rcp_rn_f32_slowpath,@function
        .size           $__internal_0_$__cuda_sm20_rcp_rn_f32_slowpath,(.L_x_26 - $__internal_0_$__cuda_sm20_rcp_rn_f32_slowpath)
$__internal_0_$__cuda_sm20_rcp_rn_f32_slowpath:
[----:B------:R-:W-:Y:S01]  /*04e0*/  SHF.L.U32 R0, R2, 0x1, RZ ;  /* 0x0000000102007819 */ /* 0x000fe200000006ff */
[----:B------:R-:W-:Y:S03]  /*04f0*/  BSSY.RECONVERGENT B1, `(.L_x_6) ;  /* 0x0000030000017945 */ /* 0x000fe60003800200 */
[----:B------:R-:W-:-:S04]  /*0500*/  SHF.R.U32.HI R9, RZ, 0x18, R0 ;  /* 0x00000018ff097819 */ /* 0x000fc80000011600 */
[----:B------:R-:W-:-:S13]  /*0510*/  ISETP.NE.U32.AND P0, PT, R9, RZ, PT ;  /* 0x000000ff0900720c */ /* 0x000fda0003f05070 */
[----:B------:R-:W-:Y:S05]  /*0520*/  @P0 BRA `(.L_x_7) ;  /* 0x0000000000280947 */ /* 0x000fea0003800000 */
[----:B------:R-:W-:-:S05]  /*0530*/  IMAD.SHL.U32 R0, R2, 0x2, RZ ;  /* 0x0000000202007824 */ /* 0x000fca00078e00ff */
[----:B------:R-:W-:-:S13]  /*0540*/  ISETP.NE.AND P0, PT, R0, RZ, PT ;  /* 0x000000ff0000720c */ /* 0x000fda0003f05270 */
[----:B------:R-:W-:Y:S01]  /*0550*/  @P0 FFMA R7, R2, 1.84467440737095516160e+19, RZ ;  /* 0x5f80000002070823 */ /* 0x000fe200000000ff */
[----:B------:R-:W-:Y:S08]  /*0560*/  @!P0 MUFU.RCP R5, R2 ;  /* 0x0000000200058308 */ /* 0x000ff00000001000 */
[----:B------:R-:W0:Y:S02]  /*0570*/  @P0 MUFU.RCP R0, R7 ;  /* 0x0000000700000308 */ /* 0x000e240000001000 */
[----:B0-----:R-:W-:-:S04]  /*0580*/  @P0 FFMA R8, R7, R0, -1 ;  /* 0xbf80000007080423 */ /* 0x001fc80000000000 */
[----:B------:R-:W-:-:S04]  /*0590*/  @P0 FADD.FTZ R9, -R8, -RZ ;  /* 0x800000ff08090221 */ /* 0x000fc80000010100 */
[----:B------:R-:W-:-:S04]  /*05a0*/  @P0 FFMA R0, R0, R9, R0 ;  /* 0x0000000900000223 */ /* 0x000fc80000000000 */
[----:B------:R-:W-:Y:S01]  /*05b0*/  @P0 FFMA R5, R0, 1.84467440737095516160e+19, RZ ;  /* 0x5f80000000050823 */ /* 0x000fe200000000ff */
[----:B------:R-:W-:Y:S06]  /*05c0*/  BRA `(.L_x_8) ;  /* 0x0000000000887947 */ /* 0x000fec0003800000 */
.L_x_7:
[----:B------:R-:W-:-:S04]  /*05d0*/  IADD3 R11, PT, PT, R9, -0xfd, RZ ;  /* 0xffffff03090b7810 */ /* 0x000fc80007ffe0ff */
[----:B------:R-:W-:-:S13]  /*05e0*/  ISETP.GT.U32.AND P0, PT, R11, 0x1, PT ;  /* 0x000000010b00780c */ /* 0x000fda0003f04070 */
[----:B------:R-:W-:Y:S05]  /*05f0*/  @P0 BRA `(.L_x_9) ;  /* 0x0000000000780947 */ /* 0x000fea0003800000 */
[----:B------:R-:W-:Y:S01]  /*0600*/  LOP3.LUT R0, R2, 0x7fffff, RZ, 0xc0, !PT ;  /* 0x007fffff02007812 */ /* 0x000fe200078ec0ff */
[----:B------:R-:W-:-:S03]  /*0610*/  IMAD.MOV.U32 R10, RZ, RZ, 0x3 ;  /* 0x00000003ff0a7424 */ /* 0x000fc600078e00ff */
[----:B------:R-:W-:Y:S02]  /*0620*/  LOP3.LUT R0, R0, 0x3f800000, RZ, 0xfc, !PT ;  /* 0x3f80000000007812 */ /* 0x000fe400078efcff */
[----:B------:R-:W-:Y:S02]  /*0630*/  SHF.L.U32 R10, R10, R11, RZ ;  /* 0x0000000b0a0a7219 */ /* 0x000fe400000006ff */
[----:B------:R-:W0:Y:S02]  /*0640*/  MUFU.RCP R5, R0 ;  /* 0x0000000000057308 */ /* 0x000e240000001000 */
[----:B0-----:R-:W-:-:S04]  /*0650*/  FFMA R7, R0, R5, -1 ;  /* 0xbf80000000077423 */ /* 0x001fc80000000005 */
[----:B------:R-:W-:-:S04]  /*0660*/  FADD.FTZ R8, -R7, -RZ ;  /* 0x800000ff07087221 */ /* 0x000fc80000010100 */
[CCC-:B------:R-:W-:Y:S01]  /*0670*/  FFMA.RM R7, R5.reuse, R8.reuse, R5.reuse ;  /* 0x0000000805077223 */ /* 0x1c0fe20000004005 */
[----:B------:R-:W-:-:S04]  /*0680*/  FFMA.RP R8, R5, R8, R5 ;  /* 0x0000000805087223 */ /* 0x000fc80000008005 */
[C---:B------:R-:W-:Y:S02]  /*0690*/  LOP3.LUT R5, R7.reuse, 0x7fffff, RZ, 0xc0, !PT ;  /* 0x007fffff07057812 */ /* 0x040fe400078ec0ff */
[----:B------:R-:W-:Y:S02]  /*06a0*/  FSETP.NEU.FTZ.AND P0, PT, R7, R8, PT ;  /* 0x000000080700720b */ /* 0x000fe40003f1d000 */
[----:B------:R-:W-:Y:S02]  /*06b0*/  LOP3.LUT R5, R5, 0x800000, RZ, 0xfc, !PT ;  /* 0x0080000005057812 */ /* 0x000fe400078efcff */
[----:B------:R-:W-:Y:S02]  /*06c0*/  SEL R7, RZ, 0xffffffff, !P0 ;  /* 0xffffffffff077807 */ /* 0x000fe40004000000 */
[----:B------:R-:W-:Y:S02]  /*06d0*/  LOP3.LUT R10, R10, R5, RZ, 0xc0, !PT ;  /* 0x000000050a0a7212 */ /* 0x000fe400078ec0ff */
[----:B------:R-:W-:-:S02]  /*06e0*/  IADD3 R0, PT, PT, -R7, RZ, RZ ;  /* 0x000000ff07007210 */ /* 0x000fc40007ffe1ff */
[-C--:B------:R-:W-:Y:S02]  /*06f0*/  SHF.R.U32.HI R10, RZ, R11.reuse, R10 ;  /* 0x0000000bff0a7219 */ /* 0x080fe4000001160a */
[----:B------:R-:W-:Y:S02]  /*0700*/  LOP3.LUT P1, RZ, R0, R11, R5, 0xf8, !PT ;  /* 0x0000000b00ff7212 */ /* 0x000fe4000782f805 */
[C---:B------:R-:W-:Y:S02]  /*0710*/  LOP3.LUT P0, RZ, R10.reuse, 0x1, RZ, 0xc0, !PT ;  /* 0x000000010aff7812 */ /* 0x040fe4000780c0ff */
[----:B------:R-:W-:-:S04]  /*0720*/  LOP3.LUT P2, RZ, R10, 0x2, RZ, 0xc0, !PT ;  /* 0x000000020aff7812 */ /* 0x000fc8000784c0ff */
[----:B------:R-:W-:Y:S02]  /*0730*/  PLOP3.LUT P0, PT, P0, P1, P2, 0xe0, 0x0 ;  /* 0x000000000000781c */ /* 0x000fe40000703c20 */
[----:B------:R-:W-:Y:S02]  /*0740*/  LOP3.LUT P1, RZ, R2, 0x7fffff, RZ, 0xc0, !PT ;  /* 0x007fffff02ff7812 */ /* 0x000fe4000782c0ff */
[----:B------:R-:W-:-:S05]  /*0750*/  SEL R0, RZ, 0x1, !P0 ;  /* 0x00000001ff007807 */ /* 0x000fca0004000000 */
[----:B------:R-:W-:-:S05]  /*0760*/  IMAD.MOV R0, RZ, RZ, -R0 ;  /* 0x000000ffff007224 */ /* 0x000fca00078e0a00 */
[----:B------:R-:W-:Y:S02]  /*0770*/  ISETP.GE.AND P0, PT, R0, RZ, PT ;  /* 0x000000ff0000720c */ /* 0x000fe40003f06270 */
[----:B------:R-:W-:-:S04]  /*0780*/  IADD3 R0, PT, PT, R9, -0xfc, RZ ;  /* 0xffffff0409007810 */ /* 0x000fc80007ffe0ff */
[----:B------:R-:W-:-:S07]  /*0790*/  SHF.R.U32.HI R5, RZ, R0, R5 ;  /* 0x00000000ff057219 */ /* 0x000fce0000011605 */
[----:B------:R-:W-:-:S05]  /*07a0*/  @!P0 VIADD R5, R5, 0x1 ;  /* 0x0000000105058836 */ /* 0x000fca0000000000 */
[----:B------:R-:W-:-:S04]  /*07b0*/  @!P1 SHF.L.U32 R5, R5, 0x1, RZ ;  /* 0x0000000105059819 */ /* 0x000fc800000006ff */
[----:B------:R-:W-:Y:S01]  /*07c0*/  LOP3.LUT R5, R5, 0x80000000, R2, 0xf8, !PT ;  /* 0x8000000005057812 */ /* 0x000fe200078ef802 */
[----:B------:R-:W-:Y:S06]  /*07d0*/  BRA `(.L_x_8) ;  /* 0x0000000000047947 */ /* 0x000fec0003800000 */
.L_x_9:
[----:B------:R0:W1:Y:S02]  /*07e0*/  MUFU.RCP R5, R2 ;  /* 0x0000000200057308 */ /* 0x0000640000001000 */
.L_x_8:
[----:B------:R-:W-:Y:S05]  /*07f0*/  BSYNC.RECONVERGENT B1 ;  /* 0x0000000000017941 */ /* 0x000fea0003800200 */
.L_x_6:
[----:B------:R-:W-:-:S04]  /*0800*/  IMAD.MOV.U32 R7, RZ, RZ, 0x0 ;  /* 0x00000000ff077424 */ /* 0x000fc800078e00ff */
[----:B01----:R-:W-:Y:S05]  /*0810*/  RET.REL.NODEC R6 `(ComputeFusedParamsCUDAKernel) ;  /* 0xfffffff406f87950 */ /* 0x003fea0003c3ffff */
.L_x_10:
        /* <DEDUP_REMOVED lines=14> */
.L_x_26:


//--------------------- .text.ComputeInternalGradientsCUDAKernel --------------------------
	.section	.text.ComputeInternalGradientsCUDAKernel,"ax",@progbits
	.align	128
        .global         ComputeInternalGradientsCUDAKernel
        .type           ComputeInternalGradientsCUDAKernel,@function
        .size           ComputeInternalGradientsCUDAKernel,(.L_x_30 - ComputeInternalGradientsCUDAKernel)
        .other          ComputeInternalGradientsCUDAKernel,@"STO_CUDA_ENTRY STV_DEFAULT"
ComputeInternalGradientsCUDAKernel:
.text.ComputeInternalGradientsCUDAKernel:
[----:B------:R-:W-:Y:S01]  /*0000*/  LDC R1, c[0x0][0x37c] ;  /* 0x0000df00ff017b82 */ /* 0x000fe20000000800 */
[----:B------:R-:W0:Y:S01]  /*0010*/  S2R R8, SR_TID.X ;  /* 0x0000000000087919 */ /* 0x000e220000002100 */
[----:B------:R-:W0:Y:S01]  /*0020*/  LDCU UR4, c[0x0][0x380] ;  /* 0x00007000ff0477ac */ /* 0x000e220008000800 */
[----:B------:R-:W-:Y:S01]  /*0030*/  BSSY.RECONVERGENT B0, `(.L_x_11) ;  /* 0x000001a000007945 */ /* 0x000fe20003800200 */
[----:B------:R-:W-:Y:S01]  /*0040*/  HFMA2 R9, -RZ, RZ, 0, 0 ;  /* 0x00000000ff097431 */ /* 0x000fe200000001ff */
[----:B------:R-:W1:Y:S01]  /*0050*/  S2R R0, SR_CTAID.X ;  /* 0x0000000000007919 */ /* 0x000e620000002500 */
[----:B------:R-:W2:Y:S01]  /*0060*/  LDCU.64 UR6, c[0x0][0x358] ;  /* 0x00006b00ff0677ac */ /* 0x000ea20008000a00 */
[----:B------:R-:W-:Y:S02]  /*0070*/  MOV R16, RZ ;  /* 0x000000ff00107202 */ /* 0x000fe40000000f00 */
[----:B0-----:R-:W-:-:S13]  /*0080*/  ISETP.GE.AND P0, PT, R8, UR4, PT ;  /* 0x0000000408007c0c */ /* 0x001fda000bf06270 */
[----:B-12---:R-:W-:Y:S05]  /*0090*/  @P0 BRA `(.L_x_12) ;  /* 0x00000000004c0947 */ /* 0x006fea0003800000 */
[----:B------:R-:W0:Y:S01]  /*00a0*/  LDC R18, c[0x0][0x360] ;  /* 0x0000d800ff127b82 */ /* 0x000e220000000800 */
[----:B------:R-:W-:Y:S02]  /*00b0*/  MOV R16, RZ ;  /* 0x000000ff00107202 */ /* 0x000fe40000000f00 */
[----:B------:R-:W-:Y:S02]  /*00c0*/  MOV R17, R8 ;  /* 0x0000000800117202 */ /* 0x000fe40000000f00 */
[----:B------:R-:W-:-:S03]  /*00d0*/  MOV R9, RZ ;  /* 0x000000ff00097202 */ /* 0x000fc60000000f00 */
[----:B------:R-:W1:Y:S08]  /*00e0*/  LDC.64 R2, c[0x0][0x388] ;  /* 0x0000e200ff027b82 */ /* 0x000e700000000a00 */
[----:B------:R-:W2:Y:S08]  /*00f0*/  LDC.64 R4, c[0x0][0x390] ;  /* 0x0000e400ff047b82 */ /* 0x000eb00000000a00 */
[----:B------:R-:W3:Y:S02]  /*0100*/  LDC.64 R6, c[0x0][0x398] ;  /* 0x0000e600ff067b82 */ /* 0x000ee40000000a00 */
.L_x_13:
[----:B------:R-:W-:Y:S02]  /*0110*/  IMAD R15, R0, UR4, R17 ;  /* 0x00000004000f7c24 */ /* 0x000fe4000f8e0211 */
[----:B---3--:R-:W-:-:S04]  /*0120*/  IMAD.WIDE R12, R17, 0x4, R6 ;  /* 0x00000004110c7825 */ /* 0x008fc800078e0206 */
[C---:B-1----:R-:W-:Y:S02]  /*0130*/  IMAD.WIDE R10, R15.reuse, 0x4, R2 ;  /* 0x000000040f0a7825 */ /* 0x042fe400078e0202 */
[----:B------:R-:W3:Y:S02]  /*0140*/  LDG.E.CONSTANT R13, desc[UR6][R12.64] ;  /* 0x000000060c0d7981 */ /* 0x000ee4000c1e9900 */
[----:B--2---:R-:W-:Y:S02]  /*0150*/  IMAD.WIDE R14, R15, 0x4, R4 ;  /* 0x000000040f0e7825 */ /* 0x004fe400078e0204 */
[----:B------:R-:W3:Y:S04]  /*0160*/  LDG.E.CONSTANT R10, desc[UR6][R10.64] ;  /* 0x000000060a0a7981 */ /* 0x000ee8000c1e9900 */
[----:B------:R-:W2:Y:S01]  /*0170*/  LDG.E.CONSTANT R14, desc[UR6][R14.64] ;  /* 0x000000060e0e7981 */ /* 0x000ea2000c1e9900 */
[----:B0-----:R-:W-:-:S04]  /*0180*/  IADD3 R17, PT, PT, R18, R17, RZ ;  /* 0x0000001112117210 */ /* 0x001fc80007ffe0ff */
[----:B------:R-:W-:Y:S01]  /*0190*/  ISETP.GE.AND P0, PT, R17, UR4, PT ;  /* 0x0000000411007c0c */ /* 0x000fe2000bf06270 */
[----:B---3--:R-:W-:Y:S01]  /*01a0*/  FFMA R9, R10, R13, R9 ;  /* 0x0000000d0a097223 */ /* 0x008fe20000000009 */
[----:B--2---:R-:W-:-:S11]  /*01b0*/  FFMA R16, R13, R14, R16 ;  /* 0x0000000e0d107223 */ /* 0x004fd60000000010 */
[----:B------:R-:W-:Y:S05]  /*01c0*/  @!P0 BRA `(.L_x_13) ;  /* 0xfffffffc00d08947 */ /* 0x000fea000383ffff */
.L_x_12:
[----:B------:R-:W-:Y:S05]  /*01d0*/  BSYNC.RECONVERGENT B0 ;  /* 0x0000000000007941 */ /* 0x000fea0003800200 */
.L_x_11:
[----:B------:R-:W0:Y:S04]  /*01e0*/  SHFL.DOWN P0, R2, R9, 0x1, 0x1f ;  /* 0x08201f0009027f89 */ /* 0x000e280000000000 */
[----:B------:R-:W1:Y:S01]  /*01f0*/  SHFL.DOWN P1, R7, R16, 0x1, 0x1f ;  /* 0x08201f0010077f89 */ /* 0x000e620000020000 */
[----:B------:R-:W2:Y:S01]  /*0200*/  S2R R5, SR_LANEID ;  /* 0x0000000000057919 */ /* 0x000ea20000000000 */
[----:B0-----:R-:W-:Y:S01]  /*0210*/  @P0 FADD R2, R2, R9 ;  /* 0x0000000902020221 */ /* 0x001fe20000000000 */
[----:B-1----:R-:W-:-:S04]  /*0220*/  @P1 FADD R7, R7, R16 ;  /* 0x0000001007071221 */ /* 0x002fc80000000000 */
[----:B------:R-:W0:Y:S04]  /*0230*/  SHFL.DOWN P0, R3, R2, 0x2, 0x1f ;  /* 0x08401f0002037f89 */ /* 0x000e280000000000 */
[----:B------:R-:W1:Y:S01]  /*0240*/  SHFL.DOWN P1, R6, R7, 0x2, 0x1f ;  /* 0x08401f0007067f89 */ /* 0x000e620000020000 */
[----:B0-----:R-:W-:Y:S01]  /*0250*/  @P0 FADD R3, R2, R3 ;  /* 0x0000000302030221 */ /* 0x001fe20000000000 */
[----:B-1----:R-:W-:-:S04]  /*0260*/  @P1 FADD R6, R7, R6 ;  /* 0x0000000607061221 */ /* 0x002fc80000000000 */
[----:B------:R-:W0:Y:S04]  /*0270*/  SHFL.DOWN P0, R4, R3, 0x4, 0x1f ;  /* 0x08801f0003047f89 */ /* 0x000e280000000000 */
[----:B------:R-:W1:Y:S01]  /*0280*/  SHFL.DOWN P1, R13, R6, 0x4, 0x1f ;  /* 0x08801f00060d7f89 */ /* 0x000e620000020000 */
[----:B0-----:R-:W-:Y:S01]  /*0290*/  @P0 FADD R4, R3, R4 ;  /* 0x0000000403040221 */ /* 0x001fe20000000000 */
[----:B--2---:R-:W-:Y:S01]  /*02a0*/  ISETP.NE.AND P0, PT, R5, RZ, PT ;  /* 0x000000ff0500720c */ /* 0x004fe20003f05270 */
[----:B-1----:R-:W-:-:S03]  /*02b0*/  @P1 FADD R13, R6, R13 ;  /* 0x0000000d060d1221 */ /* 0x002fc60000000000 */
[----:B------:R-:W0:Y:S01]  /*02c0*/  SHFL.DOWN P2, R5, R4, 0x8, 0x1f ;  /* 0x09001f0004057f89 */ /* 0x000e220000040000 */
[----:B------:R-:W-:-:S03]  /*02d0*/  ISETP.NE.AND P1, PT, R8, RZ, PT ;  /* 0x000000ff0800720c */ /* 0x000fc60003f25270 */
[----:B------:R-:W1:Y:S05]  /*02e0*/  SHFL.DOWN P3, R10, R13, 0x8, 0x1f ;  /* 0x09001f000d0a7f89 */ /* 0x000e6a0000060000 */
[----:B------:R-:W2:Y:S01]  /*02f0*/  @!P0 S2R R7, SR_CgaCtaId ;  /* 0x0000000000078919 */ /* 0x000ea20000008800 */
[----:B------:R-:W-:Y:S02]  /*0300*/  @!P0 MOV R6, 0x400 ;  /* 0x0000040000068802 */ /* 0x000fe40000000f00 */
[--C-:B------:R-:W-:Y:S01]  /*0310*/  @!P0 SHF.R.U32.HI R2, RZ, 0x3, R8.reuse ;  /* 0x00000003ff028819 */ /* 0x100fe20000011608 */
[----:B------:R-:W3:Y:S01]  /*0320*/  @!P0 S2R R15, SR_CgaCtaId ;  /* 0x00000000000f8919 */ /* 0x000ee20000008800 */
[----:B------:R-:W-:-:S02]  /*0330*/  @!P0 SHF.R.U32.HI R8, RZ, 0x3, R8 ;  /* 0x00000003ff088819 */ /* 0x000fc40000011608 */
[----:B------:R-:W-:Y:S01]  /*0340*/  @!P0 LOP3.LUT R2, R2, 0x7c, RZ, 0xc0, !PT ;  /* 0x0000007c02028812 */ /* 0x000fe200078ec0ff */
[----:B------:R-:W4:Y:S01]  /*0350*/  @!P1 S2R R9, SR_CgaCtaId ;  /* 0x0000000000099919 */ /* 0x000f220000008800 */
[----:B0-----:R-:W-:Y:S01]  /*0360*/  @P2 FADD R5, R4, R5 ;  /* 0x0000000504052221 */ /* 0x001fe20000000000 */
[----:B------:R-:W-:Y:S01]  /*0370*/  @!P0 MOV R4, 0x400 ;  /* 0x0000040000048802 */ /* 0x000fe20000000f00 */
[----:B-1----:R-:W-:-:S03]  /*0380*/  @P3 FADD R10, R13, R10 ;  /* 0x0000000a0d0a3221 */ /* 0x002fc60000000000 */
[----:B------:R-:W0:Y:S01]  /*0390*/  SHFL.DOWN P2, R3, R5, 0x10, 0x1f ;  /* 0x0a001f0005037f89 */ /* 0x000e220000040000 */
[----:B------:R-:W-:-:S03]  /*03a0*/  @!P0 IADD3 R4, PT, PT, R4, 0x18, RZ ;  /* 0x0000001804048810 */ /* 0x000fc60007ffe0ff */
[----:B------:R-:W1:Y:S01]  /*03b0*/  SHFL.DOWN P3, R11, R10, 0x10, 0x1f ;  /* 0x0a001f000a0b7f89 */ /* 0x000e620000060000 */
[----:B--2---:R-:W-:Y:S02]  /*03c0*/  @!P0 LEA R7, R7, R6, 0x18 ;  /* 0x0000000607078211 */ /* 0x004fe400078ec0ff */
[----:B------:R-:W-:Y:S02]  /*03d0*/  @!P1 MOV R6, 0x400 ;  /* 0x0000040000069802 */ /* 0x000fe40000000f00 */
[----:B------:R-:W-:Y:S02]  /*03e0*/  @!P0 IADD3 R2, PT, PT, R2, R7, RZ ;  /* 0x0000000702028210 */ /* 0x000fe40007ffe0ff */
[----:B---3--:R-:W-:Y:S02]  /*03f0*/  @!P0 LEA R4, R15, R4, 0x18 ;  /* 0x000000040f048211 */ /* 0x008fe400078ec0ff */
[----:B------:R-:W-:Y:S02]  /*0400*/  @!P0 LOP3.LUT R7, R8, 0x7c, RZ, 0xc0, !PT ;  /* 0x0000007c08078812 */ /* 0x000fe400078ec0ff */
[----:B----4-:R-:W-:Y:S01]  /*0410*/  @!P1 LEA R6, R9, R6, 0x18 ;  /* 0x0000000609069211 */ /* 0x010fe200078ec0ff */
[----:B0-----:R-:W-:Y:S01]  /*0420*/  @P2 FADD R3, R5, R3 ;  /* 0x0000000305032221 */ /* 0x001fe20000000000 */
[----:B------:R-:W-:Y:S01]  /*0430*/  @!P0 IADD3 R4, PT, PT, R7, R4, RZ ;  /* 0x0000000407048210 */ /* 0x000fe20007ffe0ff */
[----:B-1----:R-:W-:-:S03]  /*0440*/  @P3 FADD R11, R10, R11 ;  /* 0x0000000b0a0b3221 */ /* 0x002fc60000000000 */
[----:B------:R0:W-:Y:S01]  /*0450*/  @!P0 STS [R2+0x4], R3 ;  /* 0x0000040302008388 */ /* 0x0001e20000000800 */
[----:B------:R-:W-:Y:S06]  /*0460*/  BAR.SYNC.DEFER_BLOCKING 0x0 ;  /* 0x0000000000007b1d */ /* 0x000fec0000010000 */
[----:B------:R0:W1:Y:S04]  /*0470*/  @!P1 LDS R17, [R6+0x10] ;  /* 0x0000100006119984 */ /* 0x0000680000000800 */
[----:B------:R0:W2:Y:S04]  /*0480*/  @!P1 LDS.64 R14, [R6+0x8] ;  /* 0x00000800060e9984 */ /* 0x0000a80000000a00 */
[----:B------:R0:W-:Y:S01]  /*0490*/  @!P0 STS [R4+0x4], R11 ;  /* 0x0000040b04008388 */ /* 0x0001e20000000800 */
[----:B------:R-:W-:Y:S06]  /*04a0*/  BAR.SYNC.DEFER_BLOCKING 0x0 ;  /* 0x0000000000007b1d */ /* 0x000fec0000010000 */
[----:B------:R-:W-:Y:S05]  /*04b0*/  @P1 EXIT ;  /* 0x000000000000194d */ /* 0x000fea0003800000 */
[----:B------:R-:W3:Y:S01]  /*04c0*/  S2UR UR5, SR_CgaCtaId ;  /* 0x00000000000579c3 */ /* 0x000ee20000008800 */
[----:B------:R-:W-:Y:S01]  /*04d0*/  UMOV UR4, 0x400 ;  /* 0x0000040000047882 */ /* 0x000fe20000000000 */
[----:B--2---:R-:W-:-:S04]  /*04e0*/  @!P1 FADD R14, R3, R14 ;  /* 0x0000000e030e9221 */ /* 0x004fc80000000000 */
[----:B------:R-:W-:Y:S02]  /*04f0*/  @!P1 FADD R14, R14, R15 ;  /* 0x0000000f0e0e9221 */ /* 0x000fe40000000000 */
[----:B------:R-:W2:Y:S02]  /*0500*/  LDC.64 R12, c[0x0][0x3a0] ;  /* 0x0000e800ff0c7b82 */ /* 0x000ea40000000a00 */
[----:B01----:R-:W-:-:S06]  /*0510*/  @!P1 FADD R3, R14, R17 ;  /* 0x000000110e039221 */ /* 0x003fcc0000000000 */
[----:B------:R-:W0:Y:S01]  /*0520*/  LDC.64 R8, c[0x0][0x3a8] ;  /* 0x0000ea00ff087b82 */ /* 0x000e220000000a00 */
[----:B---3--:R-:W-:-:S09]  /*0530*/  ULEA UR4, UR5, UR4, 0x18 ;  /* 0x0000000405047291 */ /* 0x008fd2000f8ec0ff */
[----:B------:R-:W1:Y:S01]  /*0540*/  LDS.128 R4, [UR4+0x20] ;  /* 0x00002004ff047984 */ /* 0x000e620008000c00 */
[----:B0-----:R-:W-:-:S04]  /*0550*/  IMAD.WIDE.U32 R8, R0, 0x4, R8 ;  /* 0x0000000400087825 */ /* 0x001fc800078e0008 */
[----:B-1----:R-:W-:-:S04]  /*0560*/  FADD R4, R11, R4 ;  /* 0x000000040b047221 */ /* 0x002fc80000000000 */
[----:B------:R-:W-:-:S04]  /*0570*/  FADD R5, R4, R5 ;  /* 0x0000000504057221 */ /* 0x000fc80000000000 */
[----:B------:R-:W-:Y:S01]  /*0580*/  FADD R7, R5, R6 ;  /* 0x0000000605077221 */ /* 0x000fe20000000000 */
[----:B--2---:R-:W-:-:S05]  /*0590*/  IMAD.WIDE.U32 R4, R0, 0x4, R12 ;  /* 0x0000000400047825 */ /* 0x004fca00078e000c */
[----:B------:R-:W-:Y:S04]  /*05a0*/  STG.E desc[UR6][R4.64], R3 ;  /* 0x0000000304007986 */ /* 0x000fe8000c101906 */
[----:B------:R-:W-:Y:S01]  /*05b0*/  STG.E desc[UR6][R8.64], R7 ;  /* 0x0000000708007986 */ /* 0x000fe2000c101906 */
[----:B------:R-:W-:Y:S05]  /*05c0*/  EXIT ;  /* 0x000000000000794d */ /* 0x000fea0003800000 */
.L_x_14:
        /* <DEDUP_REMOVED lines=11> */
.L_x_30:


//--------------------- .text.RowwiseMomentsCUDAKernel --------------------------
	.section	.text.RowwiseMomentsCUDAKernel,"ax",@progbits
	.align	128
        .global         RowwiseMomentsCUDAKernel
        .type           RowwiseMomentsCUDAKernel,@function
        .size           RowwiseMomentsCUDAKernel,(.L_x_27 - RowwiseMomentsCUDAKernel)
        .other          RowwiseMomentsCUDAKernel,@"STO_CUDA_ENTRY STV_DEFAULT"
RowwiseMomentsCUDAKernel:
.text.RowwiseMomentsCUDAKernel:
[----:B------:R-:W-:Y:S01]  /*0000*/  LDC R1, c[0x0][0x37c] ;  /* 0x0000df00ff017b82 */ /* 0x000fe20000000800 */
[----:B------:R-:W0:Y:S01]  /*0010*/  S2R R0, SR_TID.X ;  /* 0x0000000000007919 */ /* 0x000e220000002100 */
[----:B------:R-:W0:Y:S01]  /*0020*/  LDCU UR4, c[0x0][0x380] ;  /* 0x00007000ff0477ac */ /* 0x000e220008000800 */
[----:B------:R-:W-:Y:S01]  /*0030*/  BSSY.RECONVERGENT B0, `(.L_x_15) ;  /* 0x0000014000007945 */ /* 0x000fe20003800200 */
[----:B------:R-:W-:Y:S01]  /*0040*/  IMAD.MOV.U32 R3, RZ, RZ, RZ ;  /* 0x000000ffff037224 */ /* 0x000fe200078e00ff */
[----:B------:R-:W1:Y:S01]  /*0050*/  S2R R2, SR_CTAID.X ;  /* 0x0000000000027919 */ /* 0x000e620000002500 */
[----:B------:R-:W2:Y:S01]  /*0060*/  LDCU.64 UR6, c[0x0][0x358] ;  /* 0x00006b00ff0677ac */ /* 0x000ea20008000a00 */
[----:B------:R-:W-:Y:S01]  /*0070*/  IMAD.MOV.U32 R8, RZ, RZ, RZ ;  /* 0x000000ffff087224 */ /* 0x000fe200078e00ff */
[----:B0-----:R-:W-:-:S13]  /*0080*/  ISETP.GE.AND P0, PT, R0, UR4, PT ;  /* 0x0000000400007c0c */ /* 0x001fda000bf06270 */
[----:B-12---:R-:W-:Y:S05]  /*0090*/  @P0 BRA `(.L_x_16) ;  /* 0x0000000000340947 */ /* 0x006fea0003800000 */
[----:B------:R-:W0:Y:S01]  /*00a0*/  LDC R10, c[0x0][0x360] ;  /* 0x0000d800ff0a7b82 */ /* 0x000e220000000800 */
[----:B------:R-:W-:Y:S02]  /*00b0*/  HFMA2 R8, -RZ, RZ, 0, 0 ;  /* 0x00000000ff087431 */ /* 0x000fe400000001ff */
[----:B------:R-:W-:Y:S01]  /*00c0*/  IMAD.MOV.U32 R9, RZ, RZ, R0 ;  /* 0x000000ffff097224 */ /* 0x000fe200078e0000 */
[----:B------:R-:W-:-:S04]  /*00d0*/  MOV R3, RZ ;  /* 0x000000ff00037202 */ /* 0x000fc80000000f00 */
[----:B------:R-:W1:Y:S03]  /*00e0*/  LDC.64 R6, c[0x0][0x388] ;  /* 0x0000e200ff067b82 */ /* 0x000e660000000a00 */
.L_x_17:
[----:B------:R-:W-:-:S04]  /*00f0*/  IMAD R5, R2, UR4, R9 ;  /* 0x0000000402057c24 */ /* 0x000fc8000f8e0209 */
[----:B-1----:R-:W-:-:S06]  /*0100*/  IMAD.WIDE R4, R5, 0x4, R6 ;  /* 0x0000000405047825 */ /* 0x002fcc00078e0206 */
[----:B------:R-:W2:Y:S01]  /*0110*/  LDG.E.CONSTANT R5, desc[UR6][R4.64] ;  /* 0x0000000604057981 */ /* 0x000ea2000c1e9900 */
[----:B0-----:R-:W-:-:S05]  /*0120*/  IMAD.IADD R9, R10, 0x1, R9 ;  /* 0x000000010a097824 */ /* 0x001fca00078e0209 */
[----:B------:R-:W-:Y:S01]  /*0130*/  ISETP.GE.AND P0, PT, R9, UR4, PT ;  /* 0x0000000409007c0c */ /* 0x000fe2000bf06270 */
[C---:B--2---:R-:W-:Y:S01]  /*0140*/  FADD R3, R5.reuse, R3 ;  /* 0x0000000305037221 */ /* 0x044fe20000000000 */
[----:B------:R-:W-:-:S11]  /*0150*/  FFMA R8, R5, R5, R8 ;  /* 0x0000000505087223 */ /* 0x000fd60000000008 */
[----:B------:R-:W-:Y:S05]  /*0160*/  @!P0 BRA `(.L_x_17) ;  /* 0xfffffffc00e08947 */ /* 0x000fea000383ffff */
.L_x_16:
[----:B------:R-:W-:Y:S05]  /*0170*/  BSYNC.RECONVERGENT B0 ;  /* 0x0000000000007941 */ /* 0x000fea0003800200 */
.L_x_15:
[----:B------:R-:W0:Y:S04]  /*0180*/  SHFL.DOWN P0, R4, R3, 0x1, 0x1f ;  /* 0x08201f0003047f89 */ /* 0x000e280000000000 */
[----:B------:R-:W1:Y:S01]  /*0190*/  SHFL.DOWN P1, R9, R8, 0x1, 0x1f ;  /* 0x08201f0008097f89 */ /* 0x000e620000020000 */
[----:B------:R-:W2:Y:S01]  /*01a0*/  S2R R12, SR_LANEID ;  /* 0x00000000000c7919 */ /* 0x000ea20000000000 */
[----:B0-----:R-:W-:Y:S01]  /*01b0*/  @P0 FADD R4, R4, R3 ;  /* 0x0000000304040221 */ /* 0x001fe20000000000 */
[----:B-1----:R-:W-:-:S04]  /*01c0*/  @P1 FADD R9, R9, R8 ;  /* 0x0000000809091221 */ /* 0x002fc80000000000 */
[----:B------:R-:W0:Y:S04]  /*01d0*/  SHFL.DOWN P0, R5, R4, 0x2, 0x1f ;  /* 0x08401f0004057f89 */ /* 0x000e280000000000 */
[----:B------:R-:W1:Y:S01]  /*01e0*/  SHFL.DOWN P1, R10, R9, 0x2, 0x1f ;  /* 0x08401f00090a7f89 */ /* 0x000e620000020000 */
[----:B--2---:R-:W-:Y:S01]  /*01f0*/  ISETP.NE.AND P2, PT, R12, RZ, PT ;  /* 0x000000ff0c00720c */ /* 0x004fe20003f45270 */
[----:B0-----:R-:W-:-:S12]  /*0200*/  @P0 FADD R5, R4, R5 ;  /* 0x0000000504050221 */ /* 0x001fd80000000000 */
[----:B------:R-:W0:Y:S01]  /*0210*/  @!P2 S2R R12, SR_CgaCtaId ;  /* 0x00000000000ca919 */ /* 0x000e220000008800 */
[----:B------:R-:W-:Y:S01]  /*0220*/  @!P2 SHF.R.U32.HI R4, RZ, 0x3, R0 ;  /* 0x00000003ff04a819 */ /* 0x000fe20000011600 */
[----:B-1----:R-:W-:Y:S01]  /*0230*/  @P1 FADD R10, R9, R10 ;  /* 0x0000000a090a1221 */ /* 0x002fe20000000000 */
[----:B------:R-:W1:Y:S02]  /*0240*/  SHFL.DOWN P0, R6, R5, 0x4, 0x1f ;  /* 0x08801f0005067f89 */ /* 0x000e640000000000 */
[----:B------:R-:W-:Y:S02]  /*0250*/  @!P2 LOP3.LUT R4, R4, 0x7c, RZ, 0xc0, !PT ;  /* 0x0000007c0404a812 */ /* 0x000fe400078ec0ff */
[----:B------:R-:W2:Y:S01]  /*0260*/  SHFL.DOWN P3, R11, R10, 0x4, 0x1f ;  /* 0x08801f000a0b7f89 */ /* 0x000ea20000060000 */
[----:B------:R-:W3:Y:S01]  /*0270*/  @!P2 S2R R15, SR_CgaCtaId ;  /* 0x00000000000fa919 */ /* 0x000ee20000008800 */
[----:B-1----:R-:W-:Y:S01]  /*0280*/  @P0 FADD R6, R5, R6 ;  /* 0x0000000605060221 */ /* 0x002fe20000000000 */
[----:B------:R-:W-:-:S02]  /*0290*/  ISETP.NE.AND P0, PT, R0, RZ, PT ;  /* 0x000000ff0000720c */ /* 0x000fc40003f05270 */
[----:B------:R-:W-:Y:S01]  /*02a0*/  @!P2 MOV R5, 0x400 ;  /* 0x000004000005a802 */ /* 0x000fe20000000f00 */
[----:B--2---:R-:W-:Y:S01]  /*02b0*/  @P3 FADD R11, R10, R11 ;  /* 0x0000000b0a0b3221 */ /* 0x004fe20000000000 */
[----:B------:R-:W1:Y:S01]  /*02c0*/  SHFL.DOWN P1, R7, R6, 0x8, 0x1f ;  /* 0x09001f0006077f89 */ /* 0x000e620000020000 */
[----:B------:R-:W-:Y:S02]  /*02d0*/  @!P2 MOV R10, 0x400 ;  /* 0x00000400000aa802 */ /* 0x000fe40000000f00 */
[----:B0-----:R-:W-:Y:S01]  /*02e0*/  @!P2 LEA R9, R12, R5, 0x18 ;  /* 0x000000050c09a211 */ /* 0x001fe200078ec0ff */
[----:B------:R-:W0:Y:S01]  /*02f0*/  SHFL.DOWN P3, R8, R11, 0x8, 0x1f ;  /* 0x09001f000b087f89 */ /* 0x000e220000060000 */
[----:B------:R-:W-:Y:S01]  /*0300*/  @!P2 SHF.R.U32.HI R0, RZ, 0x3, R0 ;  /* 0x00000003ff00a819 */ /* 0x000fe20000011600 */
[----:B------:R-:W-:Y:S01]  /*0310*/  @!P2 VIADD R10, R10, 0x18 ;  /* 0x000000180a0aa836 */ /* 0x000fe20000000000 */
[----:B------:R-:W-:Y:S02]  /*0320*/  @!P2 IADD3 R4, PT, PT, R4, R9, RZ ;  /* 0x000000090404a210 */ /* 0x000fe40007ffe0ff */
[----:B------:R-:W2:Y:S02]  /*0330*/  @!P0 S2R R13, SR_CgaCtaId ;  /* 0x00000000000d8919 */ /* 0x000ea40000008800 */
[----:B---3--:R-:W-:Y:S01]  /*0340*/  @!P2 LEA R10, R15, R10, 0x18 ;  /* 0x0000000a0f0aa211 */ /* 0x008fe200078ec0ff */
[----:B-1----:R-:W-:Y:S01]  /*0350*/  @P1 FADD R7, R6, R7 ;  /* 0x0000000706071221 */ /* 0x002fe20000000000 */
[----:B------:R-:W-:Y:S01]  /*0360*/  @!P0 MOV R6, 0x400 ;  /* 0x0000040000068802 */ /* 0x000fe20000000f00 */
[----:B0-----:R-:W-:-:S03]  /*0370*/  @P3 FADD R8, R11, R8 ;  /* 0x000000080b083221 */ /* 0x001fc60000000000 */
[----:B------:R-:W0:Y:S01]  /*0380*/  SHFL.DOWN P1, R3, R7, 0x10, 0x1f ;  /* 0x0a001f0007037f89 */ /* 0x000e220000020000 */
[----:B------:R-:W-:-:S03]  /*0390*/  @!P2 LOP3.LUT R11, R0, 0x7c, RZ, 0xc0, !PT ;  /* 0x0000007c000ba812 */ /* 0x000fc600078ec0ff */
[----:B------:R-:W1:Y:S01]  /*03a0*/  SHFL.DOWN P3, R5, R8, 0x10, 0x1f ;  /* 0x0a001f0008057f89 */ /* 0x000e620000060000 */
[----:B------:R-:W-:Y:S02]  /*03b0*/  @!P2 IADD3 R10, PT, PT, R11, R10, RZ ;  /* 0x0000000a0b0aa210 */ /* 0x000fe40007ffe0ff */
[----:B--2---:R-:W-:Y:S01]  /*03c0*/  @!P0 LEA R13, R13, R6, 0x18 ;  /* 0x000000060d0d8211 */ /* 0x004fe200078ec0ff */
[----:B0-----:R-:W-:Y:S01]  /*03d0*/  @P1 FADD R3, R7, R3 ;  /* 0x0000000307031221 */ /* 0x001fe20000000000 */
[----:B-1----:R-:W-:-:S04]  /*03e0*/  @P3 FADD R5, R8, R5 ;  /* 0x0000000508053221 */ /* 0x002fc80000000000 */
[----:B------:R0:W-:Y:S01]  /*03f0*/  @!P2 STS [R4+0x4], R3 ;  /* 0x000004030400a388 */ /* 0x0001e20000000800 */
[----:B------:R-:W-:Y:S06]  /*0400*/  BAR.SYNC.DEFER_BLOCKING 0x0 ;  /* 0x0000000000007b1d */ /* 0x000fec0000010000 */
[----:B------:R0:W1:Y:S04]  /*0410*/  @!P0 LDS.64 R6, [R13+0x8] ;  /* 0x000008000d068984 */ /* 0x0000680000000a00 */
[----:B------:R0:W2:Y:S04]  /*0420*/  @!P0 LDS R9, [R13+0x10] ;  /* 0x000010000d098984 */ /* 0x0000a80000000800 */
[----:B------:R0:W-:Y:S01]  /*0430*/  @!P2 STS [R10+0x4], R5 ;  /* 0x000004050a00a388 */ /* 0x0001e20000000800 */
[----:B------:R-:W-:Y:S06]  /*0440*/  BAR.SYNC.DEFER_BLOCKING 0x0 ;  /* 0x0000000000007b1d */ /* 0x000fec0000010000 */
[----:B------:R-:W-:Y:S05]  /*0450*/  @P0 EXIT ;  /* 0x000000000000094d */ /* 0x000fea0003800000 */
[----:B------:R-:W-:Y:S01]  /*0460*/  I2FP.F32.S32 R0, UR4 ;  /* 0x0000000400007c45 */ /* 0x000fe20008201400 */
[----:B-1----:R-:W-:-:S04]  /*0470*/  @!P0 FADD R6, R3, R6 ;  /* 0x0000000603068221 */ /* 0x002fc80000000000 */
[----:B0-----:R-:W-:Y:S02]  /*0480*/  VIADD R4, R0, 0x1800000 ;  /* 0x0180000000047836 */ /* 0x001fe40000000000 */
[----:B------:R-:W-:-:S03]  /*0490*/  @!P0 FADD R6, R6, R7 ;  /* 0x0000000706068221 */ /* 0x000fc60000000000 */
[----:B------:R-:W-:Y:S01]  /*04a0*/  LOP3.LUT R4, R4, 0x7f800000, RZ, 0xc0, !PT ;  /* 0x7f80000004047812 */ /* 0x000fe200078ec0ff */
[----:B--2---:R-:W-:-:S03]  /*04b0*/  @!P0 FADD R3, R6, R9 ;  /* 0x0000000906038221 */ /* 0x004fc60000000000 */
[----:B------:R-:W-:-:S13]  /*04c0*/  ISETP.GT.U32.AND P1, PT, R4, 0x1ffffff, PT ;  /* 0x01ffffff0400780c */ /* 0x000fda0003f24070 */
[----:B------:R-:W-:Y:S05]  /*04d0*/  @P1 BRA `(.L_x_18) ;  /* 0x00000000000c1947 */ /* 0x000fea0003800000 */
[----:B------:R-:W-:-:S07]  /*04e0*/  MOV R4, 0x500 ;  /* 0x0000050000047802 */ /* 0x000fce0000000f00 */
[----:B------:R-:W-:Y:S05]  /*04f0*/  CALL.REL.NOINC `($__internal_1_$__cuda_sm20_rcp_rn_f32_slowpath) ;  /* 0x0000000000587944 */ /* 0x000fea0003c00000 */
[----:B------:R-:W-:Y:S05]  /*0500*/  BRA `(.L_x_19) ;  /* 0x0000000000107947 */ /* 0x000fea0003800000 */
.L_x_18:
[----:B------:R-:W0:Y:S02]  /*0510*/  MUFU.RCP R7, R0 ;  /* 0x0000000000077308 */ /* 0x000e240000001000 */
[----:B0-----:R-:W-:-:S04]  /*0520*/  FFMA R4, R0, R7, -1 ;  /* 0xbf80000000047423 */ /* 0x001fc80000000007 */
[----:B------:R-:W-:-:S04]  /*0530*/  FADD.FTZ R4, -R4, -RZ ;  /* 0x800000ff04047221 */ /* 0x000fc80000010100 */
[----:B------:R-:W-:-:S07]  /*0540*/  FFMA R14, R7, R4, R7 ;  /* 0x00000004070e7223 */ /* 0x000fce0000000007 */
.L_x_19:
[----:B------:R-:W0:Y:S01]  /*0550*/  S2UR UR5, SR_CgaCtaId ;  /* 0x00000000000579c3 */ /* 0x000e220000008800 */
[----:B------:R-:W-:-:S07]  /*0560*/  UMOV UR4, 0x400 ;  /* 0x0000040000047882 */ /* 0x000fce0000000000 */
[----:B------:R-:W1:Y:S08]  /*0570*/  LDC.64 R6, c[0x0][0x390] ;  /* 0x0000e400ff067b82 */ /* 0x000e700000000a00 */
[----:B------:R-:W2:Y:S01]  /*0580*/  LDC.64 R12, c[0x0][0x398] ;  /* 0x0000e600ff0c7b82 */ /* 0x000ea20000000a00 */
[----:B0-----:R-:W-:-:S09]  /*0590*/  ULEA UR4, UR5, UR4, 0x18 ;  /* 0x0000000405047291 */ /* 0x001fd2000f8ec0ff */
[----:B------:R-:W0:Y:S02]  /*05a0*/  LDS.128 R8, [UR4+0x20] ;  /* 0x00002004ff087984 */ /* 0x000e240008000c00 */
[----:B0-----:R-:W-:Y:S01]  /*05b0*/  FADD R8, R5, R8 ;  /* 0x0000000805087221 */ /* 0x001fe20000000000 */
[----:B------:R-:W-:Y:S01]  /*05c0*/  FMUL R11, R14, R3 ;  /* 0x000000030e0b7220 */ /* 0x000fe20000400000 */
[----:B-1----:R-:W-:-:S04]  /*05d0*/  IMAD.WIDE.U32 R4, R2, 0x4, R6 ;  /* 0x0000000402047825 */ /* 0x002fc800078e0006 */
[----:B------:R-:W-:Y:S01]  /*05e0*/  FADD R9, R8, R9 ;  /* 0x0000000908097221 */ /* 0x000fe20000000000 */
[----:B------:R-:W-:Y:S01]  /*05f0*/  FMUL R0, R11, R11 ;  /* 0x0000000b0b007220 */ /* 0x000fe20000400000 */
[----:B--2---:R-:W-:Y:S01]  /*0600*/  IMAD.WIDE.U32 R2, R2, 0x4, R12 ;  /* 0x0000000402027825 */ /* 0x004fe200078e000c */
[----:B------:R-:W-:Y:S03]  /*0610*/  STG.E desc[UR6][R4.64], R11 ;  /* 0x0000000b04007986 */ /* 0x000fe6000c101906 */
[----:B------:R-:W-:-:S04]  /*0620*/  FADD R9, R9, R10 ;  /* 0x0000000a09097221 */ /* 0x000fc80000000000 */
[----:B------:R-:W-:-:S05]  /*0630*/  FFMA R9, R9, R14, -R0 ;  /* 0x0000000e09097223 */ /* 0x000fca0000000800 */
[----:B------:R-:W-:Y:S01]  /*0640*/  STG.E desc[UR6][R2.64], R9 ;  /* 0x0000000902007986 */ /* 0x000fe2000c101906 */
[----:B------:R-:W-:Y:S05]  /*0650*/  EXIT ;  /* 0x000000000000794d */ /* 0x000fea0003800000 */
        .weak           $__internal_1_$__cuda_sm20_rcp_rn_f32_slowpath
        .type           $__internal_1_$__cuda_sm20_rcp_rn_f32_slowpath,@function
        .size           $__internal_1_$__cuda_sm20_rcp_rn_f32_slowpath,(.L_x_27 - $__internal_1_$__cuda_sm20_rcp_rn_f32_slowpath)
$__internal_1_$__cuda_sm20_rcp_rn_f32_slowpath:
[----:B------:R-:W-:-:S04]  /*0660*/  SHF.L.U32 R6, R0, 0x1, RZ ;  /* 0x0000000100067819 */ /* 0x000fc800000006ff */
[----:B------:R-:W-:-:S04]  /*0670*/  SHF.R.U32.HI R6, RZ, 0x18, R6 ;  /* 0x00000018ff067819 */ /* 0x000fc80000011606 */
[----:B------:R-:W-:-:S13]  /*0680*/  ISETP.NE.U32.AND P0, PT, R6, RZ, PT ;  /* 0x000000ff0600720c */ /* 0x000fda0003f05070 */
[----:B------:R-:W-:Y:S05]  /*0690*/  @P0 BRA `(.L_x_20) ;  /* 0x00000000002c0947 */ /* 0x000fea0003800000 */
[----:B------:R-:W-:-:S05]  /*06a0*/  IMAD.SHL.U32 R6, R0, 0x2, RZ ;  /* 0x0000000200067824 */ /* 0x000fca00078e00ff */
[----:B------:R-:W-:-:S13]  /*06b0*/  ISETP.NE.AND P0, PT, R6, RZ, PT ;  /* 0x000000ff0600720c */ /* 0x000fda0003f05270 */
[----:B------:R2:W3:Y:S01]  /*06c0*/  @!P0 MUFU.RCP R6, R0 ;  /* 0x0000000000068308 */ /* 0x0004e20000001000 */
[----:B------:R-:W-:Y:S05]  /*06d0*/  @!P0 BRA `(.L_x_21) ;  /* 0x0000000000a48947 */ /* 0x000fea0003800000 */
[----:B------:R-:W-:-:S04]  /*06e0*/  FFMA R7, R0, 1.84467440737095516160e+19, RZ ;  /* 0x5f80000000077823 */ /* 0x000fc800000000ff */
[----:B--2---:R-:W3:Y:S02]  /*06f0*/  MUFU.RCP R0, R7 ;  /* 0x0000000700007308 */ /* 0x004ee40000001000 */
[----:B---3--:R-:W-:-:S04]  /*0700*/  FFMA R6, R7, R0, -1 ;  /* 0xbf80000007067423 */ /* 0x008fc80000000000 */
[----:B------:R-:W-:-:S04]  /*0710*/  FADD.FTZ R9, -R6, -RZ ;  /* 0x800000ff06097221 */ /* 0x000fc80000010100 */
[----:B------:R-:W-:-:S04]  /*0720*/  FFMA R0, R0, R9, R0 ;  /* 0x0000000900007223 */ /* 0x000fc80000000000 */
[----:B------:R-:W-:Y:S01]  /*0730*/  FFMA R6, R0, 1.84467440737095516160e+19, RZ ;  /* 0x5f80000000067823 */ /* 0x000fe200000000ff */
[----:B------:R-:W-:Y:S06]  /*0740*/  BRA `(.L_x_21) ;  /* 0x0000000000887947 */ /* 0x000fec0003800000 */
.L_x_20:
        /* <DEDUP_REMOVED lines=33> */
.L_x_22:
[----:B------:R0:W1:Y:S02]  /*0960*/  MUFU.RCP R6, R0 ;  /* 0x0000000000067308 */ /* 0x0000640000001000 */
.L_x_21:
[----:B-1-3--:R-:W-:Y:S01]  /*0970*/  IMAD.MOV.U32 R14, RZ, RZ, R6 ;  /* 0x000000ffff0e7224 */ /* 0x00afe200078e0006 */
[----:B------:R-:W-:Y:S01]  /*0980*/  MOV R6, R4 ;  /* 0x0000000400067202 */ /* 0x000fe20000000f00 */
[----:B------:R-:W-:-:S04]  /*0990*/  IMAD.MOV.U32 R7, RZ, RZ, 0x0 ;  /* 0x00000000ff077424 */ /* 0x000fc800078e00ff */
[----:B0-2---:R-:W-:Y:S05]  /*09a0*/  RET.REL.NODEC R6 `(RowwiseMomentsCUDAKernel) ;  /* 0xfffffff406947950 */ /* 0x005fea0003c3ffff */
.L_x_23:
        /* <DEDUP_REMOVED lines=13> */
.L_x_27:


//--------------------- .text.LayerNormForwardCUDAKernel --------------------------
	.section	.text.LayerNormForwardCUDAKernel,"ax",@progbits
	.align	128
        .global         LayerNormForwardCUDAKernel
        .type           LayerNormForwardCUDAKernel,@function
        .size           LayerNormForwardCUDAKernel,(.L_x_32 - LayerNormForwardCUDAKernel)
        .other          LayerNormForwardCUDAKernel,@"STO_CUDA_ENTRY STV_DEFAULT"
LayerNormForwardCUDAKernel:
.text.LayerNormForwardCUDAKernel:
        /* <DEDUP_REMOVED lines=10> */
[----:B------:R-:W-:Y:S01]  /*00a0*/  ISETP.NE.AND P1, PT, R3, RZ, PT ;  /* 0x000000ff0300720c */ /* 0x000fe20003f25270 */
[----:B------:R-:W1:Y:S01]  /*00b0*/  LDCU.64 UR4, c[0x0][0x358] ;  /* 0x00006b00ff0477ac */ /* 0x000e620008000a00 */
[----:B------:R-:W2:Y:S05]  /*00c0*/  I2F.RP R2, R7 ;  /* 0x0000000700027306 */ /* 0x000eaa0000209400 */
[----:B------:R-:W3:Y:S03]  /*00d0*/  LDC.64 R12, c[0x0][0x3a0] ;  /* 0x0000e800ff0c7b82 */ /* 0x000ee60000000a00 */
[----:B--2---:R-:W2:Y:S02]  /*00e0*/  MUFU.RCP R2, R2 ;  /* 0x0000000200027308 */ /* 0x004ea40000001000 */
[----:B--2---:R-:W-:-:S06]  /*00f0*/  IADD3 R4, PT, PT, R2, 0xffffffe, RZ ;  /* 0x0ffffffe02047810 */ /* 0x004fcc0007ffe0ff */
[----:B------:R2:W4:Y:S02]  /*0100*/  F2I.FTZ.U32.TRUNC.NTZ R5, R4 ;  /* 0x0000000400057305 */ /* 0x000524000021f000 */
[----:B--2---:R-:W-:Y:S01]  /*0110*/  HFMA2 R4, -RZ, RZ, 0, 0 ;  /* 0x00000000ff047431 */ /* 0x004fe200000001ff */
[----:B----4-:R-:W-:-:S05]  /*0120*/  IADD3 R6, PT, PT, RZ, -R5, RZ ;  /* 0x80000005ff067210 */ /* 0x010fca0007ffe0ff */
[----:B------:R-:W-:Y:S01]  /*0130*/  IMAD R9, R6, R7, RZ ;  /* 0x0000000706097224 */ /* 0x000fe200078e02ff */
[----:B------:R-:W-:-:S03]  /*0140*/  IABS R6, R0 ;  /* 0x0000000000067213 */ /* 0x000fc60000000000 */
[----:B------:R-:W-:Y:S02]  /*0150*/  IMAD.HI.U32 R5, R5, R9, R4 ;  /* 0x0000000905057227 */ /* 0x000fe400078e0004 */
[----:B------:R-:W2:Y:S04]  /*0160*/  LDC.64 R8, c[0x0][0x390] ;  /* 0x0000e400ff087b82 */ /* 0x000ea80000000a00 */
[----:B------:R-:W-:-:S04]  /*0170*/  IMAD.HI.U32 R14, R5, R6, RZ ;  /* 0x00000006050e7227 */ /* 0x000fc800078e00ff */
[----:B------:R-:W-:Y:S01]  /*0180*/  IMAD.MOV R2, RZ, RZ, -R14 ;  /* 0x000000ffff027224 */ /* 0x000fe200078e0a0e */
[----:B------:R-:W4:Y:S03]  /*0190*/  LDC.64 R4, c[0x0][0x3a8] ;  /* 0x0000ea00ff047b82 */ /* 0x000f260000000a00 */
[----:B------:R-:W-:-:S05]  /*01a0*/  IMAD R2, R7, R2, R6 ;  /* 0x0000000207027224 */ /* 0x000fca00078e0206 */
[----:B------:R-:W-:-:S13]  /*01b0*/  ISETP.GT.U32.AND P2, PT, R7, R2, PT ;  /* 0x000000020700720c */ /* 0x000fda0003f44070 */
[-C--:B------:R-:W-:Y:S02]  /*01c0*/  @!P2 IADD3 R2, PT, PT, R2, -R7.reuse, RZ ;  /* 0x800000070202a210 */ /* 0x080fe40007ffe0ff */
[----:B------:R-:W-:Y:S02]  /*01d0*/  @!P2 IADD3 R14, PT, PT, R14, 0x1, RZ ;  /* 0x000000010e0ea810 */ /* 0x000fe40007ffe0ff */
[----:B------:R-:W-:Y:S02]  /*01e0*/  ISETP.GE.U32.AND P0, PT, R2, R7, PT ;  /* 0x000000070200720c */ /* 0x000fe40003f06070 */
[----:B------:R-:W-:Y:S01]  /*01f0*/  LOP3.LUT R2, R0, R3, RZ, 0x3c, !PT ;  /* 0x0000000300027212 */ /* 0x000fe200078e3cff */
[----:B------:R-:W5:Y:S03]  /*0200*/  LDC.64 R6, c[0x0][0x388] ;  /* 0x0000e200ff067b82 */ /* 0x000f660000000a00 */
[----:B------:R-:W-:-:S07]  /*0210*/  ISETP.GE.AND P3, PT, R2, RZ, PT ;  /* 0x000000ff0200720c */ /* 0x000fce0003f66270 */
[----:B------:R-:W-:-:S06]  /*0220*/  @P0 VIADD R14, R14, 0x1 ;  /* 0x000000010e0e0836 */ /* 0x000fcc0000000000 */
[----:B------:R-:W-:Y:S02]  /*0230*/  @!P3 IADD3 R14, PT, PT, -R14, RZ, RZ ;  /* 0x000000ff0e0eb210 */ /* 0x000fe40007ffe1ff */
[----:B------:R-:W-:-:S04]  /*0240*/  @!P1 LOP3.LUT R14, RZ, R3, RZ, 0x33, !PT ;  /* 0x00000003ff0e9212 */ /* 0x000fc800078e33ff */
[----:B------:R-:W-:-:S05]  /*0250*/  IADD3 R15, PT, PT, -R14, RZ, RZ ;  /* 0x000000ff0e0f7210 */ /* 0x000fca0007ffe1ff */
[----:B------:R-:W-:Y:S02]  /*0260*/  IMAD R15, R3, R15, R0 ;  /* 0x0000000f030f7224 */ /* 0x000fe400078e0200 */
[----:B-----5:R-:W-:-:S04]  /*0270*/  IMAD.WIDE R2, R0, 0x4, R6 ;  /* 0x0000000400027825 */ /* 0x020fc800078e0206 */
[C---:B--2---:R-:W-:Y:S02]  /*0280*/  IMAD.WIDE R6, R14.reuse, 0x4, R8 ;  /* 0x000000040e067825 */ /* 0x044fe400078e0208 */
[----:B-1----:R-:W2:Y:S02]  /*0290*/  LDG.E R2, desc[UR4][R2.64] ;  /* 0x0000000402027981 */ /* 0x002ea4000c1e1900 */
[----:B0-----:R-:W-:Y:S02]  /*02a0*/  IMAD.WIDE R8, R14, 0x4, R10 ;  /* 0x000000040e087825 */ /* 0x001fe400078e020a */
[----:B------:R-:W2:Y:S02]  /*02b0*/  LDG.E R7, desc[UR4][R6.64] ;  /* 0x0000000406077981 */ /* 0x000ea4000c1e1900 */
[C---:B---3--:R-:W-:Y:S02]  /*02c0*/  IMAD.WIDE R10, R15.reuse, 0x4, R12 ;  /* 0x000000040f0a7825 */ /* 0x048fe400078e020c */
[----:B------:R-:W2:Y:S01]  /*02d0*/  LDG.E R9, desc[UR4][R8.64] ;  /* 0x0000000408097981 */ /* 0x000ea2000c1e1900 */
[----:B------:R-:W0:Y:S01]  /*02e0*/  LDC.64 R12, c[0x0][0x3b0] ;  /* 0x0000ec00ff0c7b82 */ /* 0x000e220000000a00 */
[----:B----4-:R-:W-:-:S02]  /*02f0*/  IMAD.WIDE R4, R15, 0x4, R4 ;  /* 0x000000040f047825 */ /* 0x010fc400078e0204 */
[----:B------:R-:W3:Y:S04]  /*0300*/  LDG.E R11, desc[UR4][R10.64] ;  /* 0x000000040a0b7981 */ /* 0x000ee8000c1e1900 */
[----:B------:R-:W3:Y:S01]  /*0310*/  LDG.E R5, desc[UR4][R4.64] ;  /* 0x0000000404057981 */ /* 0x000ee2000c1e1900 */
[----:B0-----:R-:W-:-:S04]  /*0320*/  IMAD.WIDE R12, R0, 0x4, R12 ;  /* 0x00000004000c7825 */ /* 0x001fc800078e020c */
[----:B--2---:R-:W-:-:S04]  /*0330*/  FFMA R14, R2, R7, R9 ;  /* 0x00000007020e7223 */ /* 0x004fc80000000009 */
[----:B---3--:R-:W-:-:S05]  /*0340*/  FFMA R15, R14, R11, R5 ;  /* 0x0000000b0e0f7223 */ /* 0x008fca0000000005 */
[----:B------:R-:W-:Y:S01]  /*0350*/  STG.E desc[UR4][R12.64], R15 ;  /* 0x0000000f0c007986 */ /* 0x000fe2000c101904 */
[----:B------:R-:W-:Y:S05]  /*0360*/  EXIT ;  /* 0x000000000000794d */ /* 0x000fea0003800000 */
.L_x_24:
        /* <DEDUP_REMOVED lines=9> */
.L_x_32:


//--------------------- .text.ComputeSigmaAndFusedParamsCUDAKernel --------------------------
	.section	.text.ComputeSigmaAndFusedParamsCUDAKernel,"ax",@progbits
	.align	128
        .global         ComputeSigmaAndFusedParamsCUDAKernel
        .type           ComputeSigmaAndFusedParamsCUDAKernel,@function
        .size           ComputeSigmaAndFusedParamsCUDAKernel,(.L_x_33 - ComputeSigmaAndFusedParamsCUDAKernel)
        .other          ComputeSigmaAndFusedParamsCUDAKernel,@"STO_CUDA_ENTRY STV_DEFAULT"
ComputeSigmaAndFusedParamsCUDAKernel:
.text.ComputeSigmaAndFusedParamsCUDAKernel:
[----:B------:R-:W-:Y:S01]  /*0000*/  LDC R1, c[0x0][0x37c] ;  /* 0x0000df00ff017b82 */ /* 0x000fe20000000800 */
[----:B------:R-:W0:Y:S01]  /*0010*/  S2R R11, SR_CTAID.X ;  /* 0x00000000000b7919 */ /* 0x000e220000002500 */
[----:B------:R-:W1:Y:S01]  /*0020*/  LDCU UR4, c[0x0][0x380] ;  /* 0x00007000ff0477ac */ /* 0x000e620008000800 */
[----:B------:R-:W0:Y:S02]  /*0030*/  S2R R0, SR_TID.X ;  /* 0x0000000000007919 */ /* 0x000e240000002100 */
[----:B0-----:R-:W-:-:S04]  /*0040*/  LEA R11, R11, R0, 0x7 ;  /* 0x000000000b0b7211 */ /* 0x001fc800078e38ff */
[----:B-1----:R-:W-:-:S13]  /*0050*/  ISETP.GE.AND P0, PT, R11, UR4, PT ;  /* 0x000000040b007c0c */ /* 0x002fda000bf06270 */
[----:B------:R-:W-:Y:S05]  /*0060*/  @P0 EXIT ;  /* 0x000000000000094d */ /* 0x000fea0003800000 */
[----:B------:R-:W0:Y:S01]  /*0070*/  LDC.64 R2, c[0x0][0x390] ;  /* 0x0000e400ff027b82 */ /* 0x000e220000000a00 */
[----:B------:R-:W1:Y:S01]  /*0080*/  LDCU.64 UR4, c[0x0][0x358] ;  /* 0x00006b00ff0477ac */ /* 0x000e620008000a00 */
[----:B------:R-:W2:Y:S06]  /*0090*/  LDCU UR6, c[0x0][0x384] ;  /* 0x00007080ff0677ac */ /* 0x000eac0008000800 */
[----:B------:R-:W3:Y:S08]  /*00a0*/  LDC.64 R4, c[0x0][0x398] ;  /* 0x0000e600ff047b82 */ /* 0x000ef00000000a00 */
[----:B------:R-:W4:Y:S01]  /*00b0*/  LDC.64 R8, c[0x0][0x388] ;  /* 0x0000e200ff087b82 */ /* 0x000f220000000a00 */
[----:B0-----:R-:W-:-:S06]  /*00c0*/  IMAD.WIDE R2, R11, 0x4, R2 ;  /* 0x000000040b027825 */ /* 0x001fcc00078e0202 */
[----:B-1----:R-:W2:Y:S02]  /*00d0*/  LDG.E R2, desc[UR4][R2.64] ;  /* 0x0000000402027981 */ /* 0x002ea4000c1e1900 */
[----:B--2---:R-:W-:Y:S01]  /*00e0*/  FADD R0, R2, UR6 ;  /* 0x0000000602007e21 */ /* 0x004fe20008000000 */
[----:B---3--:R-:W-:-:S04]  /*00f0*/  IMAD.WIDE R2, R11, 0x4, R4 ;  /* 0x000000040b027825 */ /* 0x008fc800078e0204 */
[C---:B------:R-:W-:Y:S01]  /*0100*/  FMUL R7, R0.reuse, 16777216 ;  /* 0x4b80000000077820 */ /* 0x040fe20000400000 */
[----:B------:R-:W-:-:S04]  /*0110*/  FSETP.GEU.AND P0, PT, |R0|, 1.175494350822287508e-38, PT ;  /* 0x008000000000780b */ /* 0x000fc80003f0e200 */
[----:B------:R-:W-:Y:S02]  /*0120*/  FSEL R10, R7, R0, !P0 ;  /* 0x00000000070a7208 */ /* 0x000fe40004000000 */
[----:B------:R-:W0:Y:S02]  /*0130*/  LDC.64 R6, c[0x0][0x3a0] ;  /* 0x0000e800ff067b82 */ /* 0x000e240000000a00 */
[----:B------:R-:W1:Y:S05]  /*0140*/  MUFU.RSQ R13, R10 ;  /* 0x0000000a000d7308 */ /* 0x000e6a0000001400 */
[----:B-1----:R-:W-:-:S04]  /*0150*/  @!P0 FMUL R13, R13, 4096 ;  /* 0x458000000d0d8820 */ /* 0x002fc80000400000 */
[----:B------:R-:W-:Y:S01]  /*0160*/  FMUL R15, R0, R13 ;  /* 0x0000000d000f7220 */ /* 0x000fe20000400000 */
[----:B0-----:R-:W-:-:S04]  /*0170*/  IMAD.WIDE R4, R11, 0x4, R6 ;  /* 0x000000040b047825 */ /* 0x001fc800078e0206 */
[C---:B----4-:R-:W-:Y:S01]  /*0180*/  IMAD.WIDE R6, R11.reuse, 0x4, R8 ;  /* 0x000000040b067825 */ /* 0x050fe200078e0208 */
[----:B------:R-:W-:Y:S01]  /*0190*/  STG.E desc[UR4][R2.64], R15 ;  /* 0x0000000f02007986 */ /* 0x000fe2000c101904 */
[----:B------:R-:W0:Y:S03]  /*01a0*/  LDC.64 R8, c[0x0][0x3a8] ;  /* 0x0000ea00ff087b82 */ /* 0x000e260000000a00 */
[----:B------:R-:W-:Y:S04]  /*01b0*/  STG.E desc[UR4][R4.64], R13 ;  /* 0x0000000d04007986 */ /* 0x000fe8000c101904 */
[----:B------:R-:W2:Y:S01]  /*01c0*/  LDG.E R6, desc[UR4][R6.64] ;  /* 0x0000000406067981 */ /* 0x000ea2000c1e1900 */
[----:B0-----:R-:W-:-:S04]  /*01d0*/  IMAD.WIDE R8, R11, 0x4, R8 ;  /* 0x000000040b087825 */ /* 0x001fc800078e0208 */
[----:B--2---:R-:W-:-:S05]  /*01e0*/  FMUL R11, R13, -R6 ;  /* 0x800000060d0b7220 */ /* 0x004fca0000400000 */
[----:B------:R-:W-:Y:S01]  /*01f0*/  STG.E desc[UR4][R8.64], R11 ;  /* 0x0000000b08007986 */ /* 0x000fe2000c101904 */
[----:B------:R-:W-:Y:S05]  /*0200*/  EXIT ;  /* 0x000000000000794d */ /* 0x000fea0003800000 */
.L_x_25:
        /* <DEDUP_REMOVED lines=15> */
.L_x_33:


//--------------------- .nv.shared.reserved.0     --------------------------
	.section	.nv.shared.reserved.0,"aw",@nobits
	.weak		__nv_reservedSMEM_offset_0_alias
	.size		__nv_reservedSMEM_offset_0_alias, 0, 64
	.other		__nv_reservedSMEM_offset_0_alias,@"STO_CUDA_RESERVED_SHARED STV_DEFAULT"
__nv_reservedSMEM_offset_0_alias:
	.zero		0
	.zero		64


//--------------------- .nv.global                --------------------------
	.section	.nv.global,"aw",@nobits
.nv.global:
	.type		_ZN34_INTERNAL_8728eb4e_4_k_cu_4db2da6a4cuda3std3__48in_placeE,@object
	.size		_ZN34_INTERNAL_8728eb4e_4_k_cu_4db2da6a4cuda3std3__48in_placeE,(_ZN34_INTERNAL_8728eb4e_4_k_cu_4db2da6a4cuda3std6ranges3__45__cpo8distanceE - _ZN34_INTERNAL_8728eb4e_4_k_cu_4db2da6a4cuda3std3__48in_placeE)
_ZN34_INTERNAL_8728eb4e_4_k_cu_4db2da6a4cuda3std3__48in_placeE:
	.zero		1
	.type		_ZN34_INTERNAL_8728eb4e_4_k_cu_4db2da6a4cuda3std6ranges3__45__cpo8distanceE,@object
	.size		_ZN34_INTERNAL_8728eb4e_4_k_cu_4db2da6a4cuda3std6ranges3__45__cpo8distanceE,(_ZN34_INTERNAL_8728eb4e_4_k_cu_4db2da6a4cuda3std3__45__cpo6cbeginE - _ZN34_INTERNAL_8728eb4e_4_k_cu_4db2da6a4cuda3std6ranges3__45__cpo8distanceE)
_ZN34_INTERNAL_8728eb4e_4_k_cu_4db2da6a4cuda3std6ranges3__45__cpo8distanceE:
	.zero		1
	.type		_ZN34_INTERNAL_8728eb4e_4_k_cu_4db2da6a4cuda3std3__45__cpo6cbeginE,@object
	.size		_ZN34_INTERNAL_8728eb4e_4_k_cu_4db2da6a4cuda3std3__45__cpo6cbeginE,(_ZN34_INTERNAL_8728eb4e_4_k_cu_4db2da6a4cuda3std6ranges3__45__cpo7advanceE - _ZN34_INTERNAL_8728eb4e_4_k_cu_4db2da6a4cuda3std3__45__cpo6cbeginE)
_ZN34_INTERNAL_8728eb4e_4_k_cu_4db2da6a4cuda3std3__45__cpo6cbeginE:
	.zero		1
	.type		_ZN34_INTERNAL_8728eb4e_4_k_cu_4db2da6a4cuda3std6ranges3__45__cpo7advanceE,@object
	.size		_ZN34_INTERNAL_8728eb4e_4_k_cu_4db2da6a4cuda3std6ranges3__45__cpo7advanceE,(_ZN34_INTERNAL_8728eb4e_4_k_cu_4db2da6a4cuda3std3__45__cpo7crbeginE - _ZN34_INTERNAL_8728eb4e_4_k_cu_4db2da6a4cuda3std6ranges3__45__cpo7advanceE)
_ZN34_INTERNAL_8728eb4e_4_k_cu_4db2da6a4cuda3std6ranges3__45__cpo7advanceE:
	.zero		1
	.type		_ZN34_INTERNAL_8728eb4e_4_k_cu_4db2da6a4cuda3std3__45__cpo7crbeginE,@object
	.size		_ZN34_INTERNAL_8728eb4e_4_k_cu_4db2da6a4cuda3std3__45__cpo7crbeginE,(_ZN34_INTERNAL_8728eb4e_4_k_cu_4db2da6a4cuda3std6ranges3__45__cpo4dataE - _ZN34_INTERNAL_8728eb4e_4_k_cu_4db2da6a4cuda3std3__45__cpo7crbeginE)
_ZN34_INTERNAL_8728eb4e_4_k_cu_4db2da6a4cuda3std3__45__cpo7crbeginE:
	.zero		1
	.type		_ZN34_INTERNAL_8728eb4e_4_k_cu_4db2da6a4cuda3std6ranges3__45__cpo4dataE,@object
	.size		_ZN34_INTERNAL_8728eb4e_4_k_cu_4db2da6a4cuda3std6ranges3__45__cpo4dataE,(_ZN34_INTERNAL_8728eb4e_4_k_cu_4db2da6a4cuda3std6ranges3__45__cpo5beginE - _ZN34_INTERNAL_8728eb4e_4_k_cu_4db2da6a4cuda3std6ranges3__45__cpo4dataE)
_ZN34_INTERNAL_8728eb4e_4_k_cu_4db2da6a4cuda3std6ranges3__45__cpo4dataE:
	.zero		1
	.type		_ZN34_INTERNAL_8728eb4e_4_k_cu_4db2da6a4cuda3std6ranges3__45__cpo5beginE,@object
	.size		_ZN34_INTERNAL_8728eb4e_4_k_cu_4db2da6a4cuda3std6ranges3__45__cpo5beginE,(_ZN34_INTERNAL_8728eb4e_4_k_cu_4db2da6a4cuda3std3__436_GLOBAL__N__8728eb4e_4_k_cu_4db2da6a6ignoreE - _ZN34_INTERNAL_8728eb4e_4_k_cu_4db2da6a4cuda3std6ranges3__45__cpo5beginE)
_ZN34_INTERNAL_8728eb4e_4_k_cu_4db2da6a4cuda3std6ranges3__45__cpo5beginE:
	.zero		1
	.type		_ZN34_INTERNAL_8728eb4e_4_k_cu_4db2da6a4cuda3std3__436_GLOBAL__N__8728eb4e_4_k_cu_4db2da6a6ignoreE,@object
	.size		_ZN34_INTERNAL_8728eb4e_4_k_cu_4db2da6a4cuda3std3__436_GLOBAL__N__8728eb4e_4_k_cu_4db2da6a6ignoreE,(_ZN34_INTERNAL_8728eb4e_4_k_cu_4db2da6a4cuda3std6ranges3__45__cpo4sizeE - _ZN34_INTERNAL_8728eb4e_4_k_cu_4db2da6a4cuda3std3__436_GLOBAL__N__8728eb4e_4_k_cu_4db2da6a6ignoreE)
_ZN34_INTERNAL_8728eb4e_4_k_cu_4db2da6a4cuda3std3__436_GLOBAL__N__8728eb4e_4_k_cu_4db2da6a6ignoreE:
	.zero		1
	.type		_ZN34_INTERNAL_8728eb4e_4_k_cu_4db2da6a4cuda3std6ranges3__45__cpo4sizeE,@object
	.size		_ZN34_INTERNAL_8728eb4e_4_k_cu_4db2da6a4cuda3std6ranges3__45__cpo4sizeE,(_ZN34_INTERNAL_8728eb4e_4_k_cu_4db2da6a4cuda3std3__45__cpo5beginE - _ZN34_INTERNAL_8728eb4e_4_k_cu_4db2da6a4cuda3std6ranges3__45__cpo4sizeE)
_ZN34_INTERNAL_8728eb4e_4_k_cu_4db2da6a4cuda3std6ranges3__45__cpo4sizeE:
	.zero		1
	.type		_ZN34_INTERNAL_8728eb4e_4_k_cu_4db2da6a4cuda3std3__45__cpo5beginE,@object
	.size		_ZN34_INTERNAL_8728eb4e_4_k_cu_4db2da6a4cuda3std3__45__cpo5beginE,(_ZN34_INTERNAL_8728eb4e_4_k_cu_4db2da6a4cuda3std6ranges3__45__cpo6cbeginE - _ZN34_INTERNAL_8728eb4e_4_k_cu_4db2da6a4cuda3std3__45__cpo5beginE)
_ZN34_INTERNAL_8728eb4e_4_k_cu_4db2da6a4cuda3std3__45__cpo5beginE:
	.zero		1
	.type		_ZN34_INTERNAL_8728eb4e_4_k_cu_4db2da6a4cuda3std6ranges3__45__cpo6cbeginE,@object
	.size		_ZN34_INTERNAL_8728eb4e_4_k_cu_4db2da6a4cuda3std6ranges3__45__cpo6cbeginE,(_ZN34_INTERNAL_8728eb4e_4_k_cu_4db2da6a4cuda3std3__45__cpo6rbeginE - _ZN34_INTERNAL_8728eb4e_4_k_cu_4db2da6a4cuda3std6ranges3__45__cpo6cbeginE)
_ZN34_INTERNAL_8728eb4e_4_k_cu_4db2da6a4cuda3std6ranges3__45__cpo6cbeginE:
	.zero		1
	.type		_ZN34_INTERNAL_8728eb4e_4_k_cu_4db2da6a4cuda3std3__45__cpo6rbeginE,@object
	.size		_ZN34_INTERNAL_8728eb4e_4_k_cu_4db2da6a4cuda3std3__45__cpo6rbeginE,(_ZN34_INTERNAL_8728eb4e_4_k_cu_4db2da6a4cuda3std6ranges3__45__cpo4nextE - _ZN34_INTERNAL_8728eb4e_4_k_cu_4db2da6a4cuda3std3__45__cpo6rbeginE)
_ZN34_INTERNAL_8728eb4e_4_k_cu_4db2da6a4cuda3std3__45__cpo6rbeginE:
	.zero		1
	.type		_ZN34_INTERNAL_8728eb4e_4_k_cu_4db2da6a4cuda3std6ranges3__45__cpo4nextE,@object
	.size		_ZN34_INTERNAL_8728eb4e_4_k_cu_4db2da6a4cuda3std6ranges3__45__cpo4nextE,(_ZN34_INTERNAL_8728eb4e_4_k_cu_4db2da6a4cuda3std6ranges3__45__cpo4swapE - _ZN34_INTERNAL_8728eb4e_4_k_cu_4db2da6a4cuda3std6ranges3__45__cpo4nextE)
_ZN34_INTERNAL_8728eb4e_4_k_cu_4db2da6a4cuda3std6ranges3__45__cpo4nextE:
	.zero		1
	.type		_ZN34_INTERNAL_8728eb4e_4_k_cu_4db2da6a4cuda3std6ranges3__45__cpo4swapE,@object
	.size		_ZN34_INTERNAL_8728eb4e_4_k_cu_4db2da6a4cuda3std6ranges3__45__cpo4swapE,(_ZN34_INTERNAL_8728eb4e_4_k_cu_4db2da6a4cuda3std3__420unreachable_sentinelE - _ZN34_INTERNAL_8728eb4e_4_k_cu_4db2da6a4cuda3std6ranges3__45__cpo4swapE)
_ZN34_INTERNAL_8728eb4e_4_k_cu_4db2da6a4cuda3std6ranges3__45__cpo4swapE:
	.zero		1
	.type		_ZN34_INTERNAL_8728eb4e_4_k_cu_4db2da6a4cuda3std3__420unreachable_sentinelE,@object
	.size		_ZN34_INTERNAL_8728eb4e_4_k_cu_4db2da6a4cuda3std3__420unreachable_sentinelE,(_ZN34_INTERNAL_8728eb4e_4_k_cu_4db2da6a6thrust24THRUST_300001_SM_1000_NS6system6detail10sequential3seqE - _ZN34_INTERNAL_8728eb4e_4_k_cu_4db2da6a4cuda3std3__420unreachable_sentinelE)
_ZN34_INTERNAL_8728eb4e_4_k_cu_4db2da6a4cuda3std3__420unreachable_sentinelE:
	.zero		1
	.type		_ZN34_INTERNAL_8728eb4e_4_k_cu_4db2da6a6thrust24THRUST_300001_SM_1000_NS6system6detail10sequential3seqE,@object
	.size		_ZN34_INTERNAL_8728eb4e_4_k_cu_4db2da6a6thrust24THRUST_300001_SM_1000_NS6system6detail10sequential3seqE,(_ZN34_INTERNAL_8728eb4e_4_k_cu_4db2da6a4cuda3std3__45__cpo4cendE - _ZN34_INTERNAL_8728eb4e_4_k_cu_4db2da6a6thrust24THRUST_300001_SM_1000_NS6system6detail10sequential3seqE)
_ZN34_INTERNAL_8728eb4e_4_k_cu_4db2da6a6thrust24THRUST_300001_SM_1000_NS6system6detail10sequential3seqE:
	.zero		1
	.type		_ZN34_INTERNAL_8728eb4e_4_k_cu_4db2da6a4cuda3std3__45__cpo4cendE,@object
	.size		_ZN34_INTERNAL_8728eb4e_4_k_cu_4db2da6a4cuda3std3__45__cpo4cendE,(_ZN34_INTERNAL_8728eb4e_4_k_cu_4db2da6a4cuda3std6ranges3__45__cpo9iter_swapE - _ZN34_INTERNAL_8728eb4e_4_k_cu_4db2da6a4cuda3std3__45__cpo4cendE)
_ZN34_INTERNAL_8728eb4e_4_k_cu_4db2da6a4cuda3std3__45__cpo4cendE:
	.zero		1
	.type		_ZN34_INTERNAL_8728eb4e_4_k_cu_4db2da6a4cuda3std6ranges3__45__cpo9iter_swapE,@object
	.size		_ZN34_INTERNAL_8728eb4e_4_k_cu_4db2da6a4cuda3std6ranges3__45__cpo9iter_swapE,(_ZN34_INTERNAL_8728eb4e_4_k_cu_4db2da6a4cuda3std3__45__cpo5crendE - _ZN34_INTERNAL_8728eb4e_4_k_cu_4db2da6a4cuda3std6ranges3__45__cpo9iter_swapE)
_ZN34_INTERNAL_8728eb4e_4_k_cu_4db2da6a4cuda3std6ranges3__45__cpo9iter_swapE:
	.zero		1
	.type		_ZN34_INTERNAL_8728eb4e_4_k_cu_4db2da6a4cuda3std3__45__cpo5crendE,@object
	.size		_ZN34_INTERNAL_8728eb4e_4_k_cu_4db2da6a4cuda3std3__45__cpo5crendE,(_ZN34_INTERNAL_8728eb4e_4_k_cu_4db2da6a4cuda3std6ranges3__45__cpo5cdataE - _ZN34_INTERNAL_8728eb4e_4_k_cu_4db2da6a4cuda3std3__45__cpo5crendE)
_ZN34_INTERNAL_8728eb4e_4_k_cu_4db2da6a4cuda3std3__45__cpo5crendE:
	.zero		1
	.type		_ZN34_INTERNAL_8728eb4e_4_k_cu_4db2da6a4cuda3std6ranges3__45__cpo5cdataE,@object
	.size		_ZN34_INTERNAL_8728eb4e_4_k_cu_4db2da6a4cuda3std6ranges3__45__cpo5cdataE,(_ZN34_INTERNAL_8728eb4e_4_k_cu_4db2da6a4cuda3std6ranges3__45__cpo3endE - _ZN34_INTERNAL_8728eb4e_4_k_cu_4db2da6a4cuda3std6ranges3__45__cpo5cdataE)
_ZN34_INTERNAL_8728eb4e_4_k_cu_4db2da6a4cuda3std6ranges3__45__cpo5cdataE:
	.zero		1
	.type		_ZN34_INTERNAL_8728eb4e_4_k_cu_4db2da6a4cuda3std6ranges3__45__cpo3endE,@object
	.size		_ZN34_INTERNAL_8728eb4e_4_k_cu_4db2da6a4cuda3std6ranges3__45__cpo3endE,(_ZN34_INTERNAL_8728eb4e_4_k_cu_4db2da6a4cuda3std3__419piecewise_constructE - _ZN34_INTERNAL_8728eb4e_4_k_cu_4db2da6a4cuda3std6ranges3__45__cpo3endE)
_ZN34_INTERNAL_8728eb4e_4_k_cu_4db2da6a4cuda3std6ranges3__45__cpo3endE:
	.zero		1
	.type		_ZN34_INTERNAL_8728eb4e_4_k_cu_4db2da6a4cuda3std3__419piecewise_constructE,@object
	.size		_ZN34_INTERNAL_8728eb4e_4_k_cu_4db2da6a4cuda3std3__419piecewise_constructE,(_ZN34_INTERNAL_8728eb4e_4_k_cu_4db2da6a4cuda3std6ranges3__45__cpo5ssizeE - _ZN34_INTERNAL_8728eb4e_4_k_cu_4db2da6a4cuda3std3__419piecewise_constructE)
_ZN34_INTERNAL_8728eb4e_4_k_cu_4db2da6a4cuda3std3__419piecewise_constructE:
	.zero		1
	.type		_ZN34_INTERNAL_8728eb4e_4_k_cu_4db2da6a4cuda3std6ranges3__45__cpo5ssizeE,@object
	.size		_ZN34_INTERNAL_8728eb4e_4_k_cu_4db2da6a4cuda3std6ranges3__45__cpo5ssizeE,(_ZN34_INTERNAL_8728eb4e_4_k_cu_4db2da6a4cuda3std3__45__cpo3endE - _ZN34_INTERNAL_8728eb4e_4_k_cu_4db2da6a4cuda3std6ranges3__45__cpo5ssizeE)
_ZN34_INTERNAL_8728eb4e_4_k_cu_4db2da6a4cuda3std6ranges3__45__cpo5ssizeE:
	.zero		1
	.type		_ZN34_INTERNAL_8728eb4e_4_k_cu_4db2da6a4cuda3std3__45__cpo3endE,@object
	.size		_ZN34_INTERNAL_8728eb4e_4_k_cu_4db2da6a4cuda3std3__45__cpo3endE,(_ZN34_INTERNAL_8728eb4e_4_k_cu_4db2da6a4cuda3std6ranges3__45__cpo4cendE - _ZN34_INTERNAL_8728eb4e_4_k_cu_4db2da6a4cuda3std3__45__cpo3endE)
_ZN34_INTERNAL_8728eb4e_4_k_cu_4db2da6a4cuda3std3__45__cpo3endE:
	.zero		1
	.type		_ZN34_INTERNAL_8728eb4e_4_k_cu_4db2da6a4cuda3std6ranges3__45__cpo4cendE,@object
	.size		_ZN34_INTERNAL_8728eb4e_4_k_cu_4db2da6a4cuda3std6ranges3__45__cpo4cendE,(_ZN34_INTERNAL_8728eb4e_4_k_cu_4db2da6a4cuda3std3__45__cpo4rendE - _ZN34_INTERNAL_8728eb4e_4_k_cu_4db2da6a4cuda3std6ranges3__45__cpo4cendE)
_ZN34_INTERNAL_8728eb4e_4_k_cu_4db2da6a4cuda3std6ranges3__45__cpo4cendE:
	.zero		1
	.type		_ZN34_INTERNAL_8728eb4e_4_k_cu_4db2da6a4cuda3std3__45__cpo4rendE,@object
	.size		_ZN34_INTERNAL_8728eb4e_4_k_cu_4db2da6a4cuda3std3__45__cpo4rendE,(_ZN34_INTERNAL_8728eb4e_4_k_cu_4db2da6a4cuda3std6ranges3__45__cpo4prevE - _ZN34_INTERNAL_8728eb4e_4_k_cu_4db2da6a4cuda3std3__45__cpo4rendE)
_ZN34_INTERNAL_8728eb4e_4_k_cu_4db2da6a4cuda3std3__45__cpo4rendE:
	.zero		1
	.type		_ZN34_INTERNAL_8728eb4e_4_k_cu_4db2da6a4cuda3std6ranges3__45__cpo4prevE,@object
	.size		_ZN34_INTERNAL_8728eb4e_4_k_cu_4db2da6a4cuda3std6ranges3__45__cpo4prevE,(_ZN34_INTERNAL_8728eb4e_4_k_cu_4db2da6a4cuda3std6ranges3__45__cpo9iter_moveE - _ZN34_INTERNAL_8728eb4e_4_k_cu_4db2da6a4cuda3std6ranges3__45__cpo4prevE)
_ZN34_INTERNAL_8728eb4e_4_k_cu_4db2da6a4cuda3std6ranges3__45__cpo4prevE:
	.zero		1
	.type		_ZN34_INTERNAL_8728eb4e_4_k_cu_4db2da6a4cuda3std6ranges3__45__cpo9iter_moveE,@object
	.size		_ZN34_INTERNAL_8728eb4e_4_k_cu_4db2da6a4cuda3std6ranges3__45__cpo9iter_moveE,(.L_13 - _ZN34_INTERNAL_8728eb4e_4_k_cu_4db2da6a4cuda3std6ranges3__45__cpo9iter_moveE)
_ZN34_INTERNAL_8728eb4e_4_k_cu_4db2da6a4cuda3std6ranges3__45__cpo9iter_moveE:
	.zero		1
.L_13:


//--------------------- .nv.shared.ComputeInternalGradientsCUDAKernel --------------------------
	.section	.nv.shared.ComputeInternalGradientsCUDAKernel,"aw",@nobits
	.sectionflags	@""
	.align	4
.nv.shared.ComputeInternalGradientsCUDAKernel:
	.zero		1072


//--------------------- .nv.shared.RowwiseMomentsCUDAKernel --------------------------
	.section	.nv.shared.RowwiseMomentsCUDAKernel,"aw",@nobits
	.sectionflags	@""
	.align	4
.nv.shared.RowwiseMomentsCUDAKernel:
	.zero		1072


//--------------------- .nv.constant0.LayerNormBackwardCUDAKernel --------------------------
	.section	.nv.constant0.LayerNormBackwardCUDAKernel,"a",@progbits
	.sectionflags	@""
	.align	4
.nv.constant0.LayerNormBackwardCUDAKernel:
	.zero		960


//--------------------- .nv.constant0.ComputeFusedParamsCUDAKernel --------------------------
	.section	.nv.constant0.ComputeFusedParamsCUDAKernel,"a",@progbits
	.sectionflags	@""
	.align	4
.nv.constant0.ComputeFusedParamsCUDAKernel:
	.zero		968


//--------------------- .nv.constant0.ComputeInternalGradientsCUDAKernel --------------------------
	.section	.nv.constant0.ComputeInternalGradientsCUDAKernel,"a",@progbits
	.sectionflags	@""
	.align	4
.nv.constant0.ComputeInternalGradientsCUDAKernel:
	.zero		944


//--------------------- .nv.constant0.RowwiseMomentsCUDAKernel --------------------------
	.section	.nv.constant0.RowwiseMomentsCUDAKernel,"a",@progbits
	.sectionflags	@""
	.align	4
.nv.constant0.RowwiseMomentsCUDAKernel:
	.zero		928


//--------------------- .nv.constant0.LayerNormForwardCUDAKernel --------------------------
	.section	.nv.constant0.LayerNormForwardCUDAKernel,"a",@progbits
	.sectionflags	@""
	.align	4
.nv.constant0.LayerNormForwardCUDAKernel:
	.zero		952


//--------------------- .nv.constant0.ComputeSigmaAndFusedParamsCUDAKernel --------------------------
	.section	.nv.constant0.ComputeSigmaAndFusedParamsCUDAKernel,"a",@progbits
	.sectionflags	@""
	.align	4
.nv.constant0.ComputeSigmaAndFusedParamsCUDAKernel:
	.zero		944


//--------------------- SYMBOLS --------------------------

	.type		.nv.reservedSmem.offset0,@object
	.size		.nv.reservedSmem.offset0,0x4
	.type		.nv.reservedSmem.cap,@object
	.size		.nv.reservedSmem.cap,0x4
